	.headerflags	@"EF_CUDA_TEXMODE_UNIFIED EF_CUDA_64BIT_ADDRESS EF_CUDA_SM86 EF_CUDA_VIRTUAL_SM(EF_CUDA_SM86)"
	.elftype	@"ET_EXEC"


//--------------------- .nv.info                  --------------------------
	.section	.nv.info,"",@"SHT_CUDA_INFO"
	.align	4


	//----- nvinfo : EIATTR_REGCOUNT
	.align		4
        /*0000*/ 	.byte	0x04, 0x2f
        /*0002*/ 	.short	(.L_2 - .L_1)
	.align		4
.L_1:
        /*0004*/ 	.word	index@(triton_red_fused__to_copy_add_amax_amin_clamp_mul_native_layer_norm_reciprocal_1)
        /*0008*/ 	.word	0x00000030


	//----- nvinfo : EIATTR_MIN_STACK_SIZE
	.align		4
.L_2:
        /*000c*/ 	.byte	0x04, 0x12
        /*000e*/ 	.short	(.L_4 - .L_3)
	.align		4
.L_3:
        /*0010*/ 	.word	index@(triton_red_fused__to_copy_add_amax_amin_clamp_mul_native_layer_norm_reciprocal_1)
        /*0014*/ 	.word	0x00000000


	//----- nvinfo : EIATTR_FRAME_SIZE
	.align		4
.L_4:
        /*0018*/ 	.byte	0x04, 0x11
        /*001a*/ 	.short	(.L_6 - .L_5)
	.align		4
.L_5:
        /*001c*/ 	.word	index@(triton_red_fused__to_copy_add_amax_amin_clamp_mul_native_layer_norm_reciprocal_1)
        /*0020*/ 	.word	0x00000000


	//----- nvinfo : EIATTR_MIN_STACK_SIZE
	.align		4
.L_6:
        /*0024*/ 	.byte	0x04, 0x12
        /*0026*/ 	.short	(.L_8 - .L_7)
	.align		4
.L_7:
        /*0028*/ 	.word	index@(triton_red_fused__to_copy_add_amax_amin_clamp_mul_native_layer_norm_reciprocal_1)
        /*002c*/ 	.word	0x00000000
.L_8:


//--------------------- .nv.info.triton_red_fused__to_copy_add_amax_amin_clamp_mul_native_layer_norm_reciprocal_1 --------------------------
	.section	.nv.info.triton_red_fused__to_copy_add_amax_amin_clamp_mul_native_layer_norm_reciprocal_1,"",@"SHT_CUDA_INFO"
	.sectionflags	@""
	.align	4


	//----- nvinfo : EIATTR_CUDA_API_VERSION
	.align		4
        /*0000*/ 	.byte	0x04, 0x37
        /*0002*/ 	.short	(.L_10 - .L_9)
.L_9:
        /*0004*/ 	.word	0x0000007c


	//----- nvinfo : EIATTR_SW2861232_WAR
	.align		4
.L_10:
        /*0008*/ 	.byte	0x01, 0x35
	.zero		2


	//----- nvinfo : EIATTR_PARAM_CBANK
	.align		4
        /*000c*/ 	.byte	0x04, 0x0a
        /*000e*/ 	.short	(.L_12 - .L_11)
	.align		4
.L_11:
        /*0010*/ 	.word	index@(.nv.constant0.triton_red_fused__to_copy_add_amax_amin_clamp_mul_native_layer_norm_reciprocal_1)
        /*0014*/ 	.short	0x0160
        /*0016*/ 	.short	0x0090


	//----- nvinfo : EIATTR_CBANK_PARAM_SIZE
	.align		4
.L_12:
        /*0018*/ 	.byte	0x03, 0x19
        /*001a*/ 	.short	0x0090


	//----- nvinfo : EIATTR_KPARAM_INFO
	.align		4
        /*001c*/ 	.byte	0x04, 0x17
        /*001e*/ 	.short	(.L_14 - .L_13)
.L_13:
        /*0020*/ 	.word	0x00000000
        /*0024*/ 	.short	0x0012
        /*0026*/ 	.short	0x0088
        /*0028*/ 	.byte	0x00, 0xf4, 0x21, 0x00


	//----- nvinfo : EIATTR_KPARAM_INFO
	.align		4
.L_14:
        /*002c*/ 	.byte	0x04, 0x17
        /*002e*/ 	.short	(.L_16 - .L_15)
.L_15:
        /*0030*/ 	.word	0x00000000
        /*0034*/ 	.short	0x0011
        /*0036*/ 	.short	0x0084
        /*0038*/ 	.byte	0x00, 0xf0, 0x11, 0x00


	//----- nvinfo : EIATTR_KPARAM_INFO
	.align		4
.L_16:
        /*003c*/ 	.byte	0x04, 0x17
        /*003e*/ 	.short	(.L_18 - .L_17)
.L_17:
        /*0040*/ 	.word	0x00000000
        /*0044*/ 	.short	0x0010
        /*0046*/ 	.short	0x0080
        /*0048*/ 	.byte	0x00, 0xf0, 0x11, 0x00


	//----- nvinfo : EIATTR_KPARAM_INFO
	.align		4
.L_18:
        /*004c*/ 	.byte	0x04, 0x17
        /*004e*/ 	.short	(.L_20 - .L_19)
.L_19:
        /*0050*/ 	.word	0x00000000
        /*0054*/ 	.short	0x000f
        /*0056*/ 	.short	0x0078
        /*0058*/ 	.byte	0x00, 0xf4, 0x21, 0x00


	//----- nvinfo : EIATTR_KPARAM_INFO
	.align		4
.L_20:
        /*005c*/ 	.byte	0x04, 0x17
        /*005e*/ 	.short	(.L_22 - .L_21)
.L_21:
        /*0060*/ 	.word	0x00000000
        /*0064*/ 	.short	0x000e
        /*0066*/ 	.short	0x0070
        /*0068*/ 	.byte	0x00, 0xf4, 0x21, 0x00


	//----- nvinfo : EIATTR_KPARAM_INFO
	.align		4
.L_22:
        /*006c*/ 	.byte	0x04, 0x17
        /*006e*/ 	.short	(.L_24 - .L_23)
.L_23:
        /*0070*/ 	.word	0x00000000
        /*0074*/ 	.short	0x000d
        /*0076*/ 	.short	0x0068
        /*0078*/ 	.byte	0x00, 0xf4, 0x21, 0x00


	//----- nvinfo : EIATTR_KPARAM_INFO
	.align		4
.L_24:
        /*007c*/ 	.byte	0x04, 0x17
        /*007e*/ 	.short	(.L_26 - .L_25)
.L_25:
        /*0080*/ 	.word	0x00000000
        /*0084*/ 	.short	0x000c
        /*0086*/ 	.short	0x0060
        /*0088*/ 	.byte	0x00, 0xf4, 0x21, 0x00


	//----- nvinfo : EIATTR_KPARAM_INFO
	.align		4
.L_26:
        /*008c*/ 	.byte	0x04, 0x17
        /*008e*/ 	.short	(.L_28 - .L_27)
.L_27:
        /*0090*/ 	.word	0x00000000
        /*0094*/ 	.short	0x000b
        /*0096*/ 	.short	0x0058
        /*0098*/ 	.byte	0x00, 0xf4, 0x21, 0x00


	//----- nvinfo : EIATTR_KPARAM_INFO
	.align		4
.L_28:
        /*009c*/ 	.byte	0x04, 0x17
        /*009e*/ 	.short	(.L_30 - .L_29)
.L_29:
        /*00a0*/ 	.word	0x00000000
        /*00a4*/ 	.short	0x000a
        /*00a6*/ 	.short	0x0050
        /*00a8*/ 	.byte	0x00, 0xf4, 0x21, 0x00


	//----- nvinfo : EIATTR_KPARAM_INFO
	.align		4
.L_30:
        /*00ac*/ 	.byte	0x04, 0x17
        /*00ae*/ 	.short	(.L_32 - .L_31)
.L_31:
        /*00b0*/ 	.word	0x00000000
        /*00b4*/ 	.short	0x0009
        /*00b6*/ 	.short	0x0048
        /*00b8*/ 	.byte	0x00, 0xf4, 0x21, 0x00


	//----- nvinfo : EIATTR_KPARAM_INFO
	.align		4
.L_32:
        /*00bc*/ 	.byte	0x04, 0x17
        /*00be*/ 	.short	(.L_34 - .L_33)
.L_33:
        /*00c0*/ 	.word	0x00000000
        /*00c4*/ 	.short	0x0008
        /*00c6*/ 	.short	0x0040
        /*00c8*/ 	.byte	0x00, 0xf4, 0x21, 0x00


	//----- nvinfo : EIATTR_KPARAM_INFO
	.align		4
.L_34:
        /*00cc*/ 	.byte	0x04, 0x17
        /*00ce*/ 	.short	(.L_36 - .L_35)
.L_35:
        /*00d0*/ 	.word	0x00000000
        /*00d4*/ 	.short	0x0007
        /*00d6*/ 	.short	0x0038
        /*00d8*/ 	.byte	0x00, 0xf4, 0x21, 0x00


	//----- nvinfo : EIATTR_KPARAM_INFO
	.align		4
.L_36:
        /*00dc*/ 	.byte	0x04, 0x17
        /*00de*/ 	.short	(.L_38 - .L_37)
.L_37:
        /*00e0*/ 	.word	0x00000000
        /*00e4*/ 	.short	0x0006
        /*00e6*/ 	.short	0x0030
        /*00e8*/ 	.byte	0x00, 0xf4, 0x21, 0x00


	//----- nvinfo : EIATTR_KPARAM_INFO
	.align		4
.L_38:
        /*00ec*/ 	.byte	0x04, 0x17
        /*00ee*/ 	.short	(.L_40 - .L_39)
.L_39:
        /*00f0*/ 	.word	0x00000000
        /*00f4*/ 	.short	0x0005
        /*00f6*/ 	.short	0x0028
        /*00f8*/ 	.byte	0x00, 0xf4, 0x21, 0x00


	//----- nvinfo : EIATTR_KPARAM_INFO
	.align		4
.L_40:
        /*00fc*/ 	.byte	0x04, 0x17
        /*00fe*/ 	.short	(.L_42 - .L_41)
.L_41:
        /*0100*/ 	.word	0x00000000
        /*0104*/ 	.short	0x0004
        /*0106*/ 	.short	0x0020
        /*0108*/ 	.byte	0x00, 0xf4, 0x21, 0x00


	//----- nvinfo : EIATTR_KPARAM_INFO
	.align		4
.L_42:
        /*010c*/ 	.byte	0x04, 0x17
        /*010e*/ 	.short	(.L_44 - .L_43)
.L_43:
        /*0110*/ 	.word	0x00000000
        /*0114*/ 	.short	0x0003
        /*0116*/ 	.short	0x0018
        /*0118*/ 	.byte	0x00, 0xf4, 0x21, 0x00


	//----- nvinfo : EIATTR_KPARAM_INFO
	.align		4
.L_44:
        /*011c*/ 	.byte	0x04, 0x17
        /*011e*/ 	.short	(.L_46 - .L_45)
.L_45:
        /*0120*/ 	.word	0x00000000
        /*0124*/ 	.short	0x0002
        /*0126*/ 	.short	0x0010
        /*0128*/ 	.byte	0x00, 0xf4, 0x21, 0x00


	//----- nvinfo : EIATTR_KPARAM_INFO
	.align		4
.L_46:
        /*012c*/ 	.byte	0x04, 0x17
        /*012e*/ 	.short	(.L_48 - .L_47)
.L_47:
        /*0130*/ 	.word	0x00000000
        /*0134*/ 	.short	0x0001
        /*0136*/ 	.short	0x0008
        /*0138*/ 	.byte	0x00, 0xf4, 0x21, 0x00


	//----- nvinfo : EIATTR_KPARAM_INFO
	.align		4
.L_48:
        /*013c*/ 	.byte	0x04, 0x17
        /*013e*/ 	.short	(.L_50 - .L_49)
.L_49:
        /*0140*/ 	.word	0x00000000
        /*0144*/ 	.short	0x0000
        /*0146*/ 	.short	0x0000
        /*0148*/ 	.byte	0x00, 0xf4, 0x21, 0x00


	//----- nvinfo : EIATTR_MAXREG_COUNT
	.align		4
.L_50:
        /*014c*/ 	.byte	0x03, 0x1b
        /*014e*/ 	.short	0x0040


	//----- nvinfo : EIATTR_COOP_GROUP_MASK_REGIDS
	.align		4
        /*0150*/ 	.byte	0x04, 0x29
        /*0152*/ 	.short	(.L_52 - .L_51)


	//   ....[0]....
.L_51:
        /*0154*/ 	.word	0xffffffff


	//   ....[1]....
        /*0158*/ 	.word	0xffffffff


	//   ....[2]....
        /*015c*/ 	.word	0xffffffff


	//   ....[3]....
        /*0160*/ 	.word	0xffffffff


	//   ....[4]....
        /*0164*/ 	.word	0xffffffff


	//   ....[5]....
        /*0168*/ 	.word	0xffffffff


	//   ....[6]....
        /*016c*/ 	.word	0xffffffff


	//   ....[7]....
        /*0170*/ 	.word	0xffffffff


	//   ....[8]....
        /*0174*/ 	.word	0xffffffff


	//   ....[9]....
        /*0178*/ 	.word	0xffffffff


	//   ....[10]....
        /*017c*/ 	.word	0xffffffff


	//   ....[11]....
        /*0180*/ 	.word	0xffffffff


	//   ....[12]....
        /*0184*/ 	.word	0xffffffff


	//   ....[13]....
        /*0188*/ 	.word	0xffffffff


	//   ....[14]....
        /*018c*/ 	.word	0xffffffff


	//   ....[15]....
        /*0190*/ 	.word	0xffffffff


	//   ....[16]....
        /*0194*/ 	.word	0xffffffff


	//   ....[17]....
        /*0198*/ 	.word	0xffffffff


	//   ....[18]....
        /*019c*/ 	.word	0xffffffff


	//   ....[19]....
        /*01a0*/ 	.word	0xffffffff


	//   ....[20]....
        /*01a4*/ 	.word	0xffffffff


	//   ....[21]....
        /*01a8*/ 	.word	0xffffffff


	//   ....[22]....
        /*01ac*/ 	.word	0xffffffff


	//   ....[23]....
        /*01b0*/ 	.word	0xffffffff


	//   ....[24]....
        /*01b4*/ 	.word	0xffffffff


	//   ....[25]....
        /*01b8*/ 	.word	0xffffffff


	//   ....[26]....
        /*01bc*/ 	.word	0xffffffff


	//   ....[27]....
        /*01c0*/ 	.word	0xffffffff


	//   ....[28]....
        /*01c4*/ 	.word	0xffffffff


	//   ....[29]....
        /*01c8*/ 	.word	0xffffffff


	//   ....[30]....
        /*01cc*/ 	.word	0xffffffff


	//   ....[31]....
        /*01d0*/ 	.word	0xffffffff


	//   ....[32]....
        /*01d4*/ 	.word	0xffffffff


	//   ....[33]....
        /*01d8*/ 	.word	0xffffffff


	//   ....[34]....
        /*01dc*/ 	.word	0xffffffff


	//   ....[35]....
        /*01e0*/ 	.word	0xffffffff


	//   ....[36]....
        /*01e4*/ 	.word	0xffffffff


	//   ....[37]....
        /*01e8*/ 	.word	0xffffffff


	//   ....[38]....
        /*01ec*/ 	.word	0xffffffff


	//   ....[39]....
        /*01f0*/ 	.word	0xffffffff


	//   ....[40]....
        /*01f4*/ 	.word	0xffffffff


	//   ....[41]....
        /*01f8*/ 	.word	0xffffffff


	//   ....[42]....
        /*01fc*/ 	.word	0xffffffff


	//   ....[43]....
        /*0200*/ 	.word	0xffffffff


	//   ....[44]....
        /*0204*/ 	.word	0xffffffff


	//   ....[45]....
        /*0208*/ 	.word	0xffffffff


	//   ....[46]....
        /*020c*/ 	.word	0xffffffff


	//   ....[47]....
        /*0210*/ 	.word	0xffffffff


	//   ....[48]....
        /*0214*/ 	.word	0xffffffff


	//   ....[49]....
        /*0218*/ 	.word	0xffffffff


	//   ....[50]....
        /*021c*/ 	.word	0xffffffff


	//   ....[51]....
        /*0220*/ 	.word	0xffffffff


	//   ....[52]....
        /*0224*/ 	.word	0xffffffff


	//   ....[53]....
        /*0228*/ 	.word	0xffffffff


	//   ....[54]....
        /*022c*/ 	.word	0xffffffff


	//   ....[55]....
        /*0230*/ 	.word	0xffffffff


	//   ....[56]....
        /*0234*/ 	.word	0xffffffff


	//   ....[57]....
        /*0238*/ 	.word	0xffffffff


	//   ....[58]....
        /*023c*/ 	.word	0xffffffff


	//   ....[59]....
        /*0240*/ 	.word	0xffffffff


	//   ....[60]....
        /*0244*/ 	.word	0xffffffff


	//   ....[61]....
        /*0248*/ 	.word	0xffffffff


	//   ....[62]....
        /*024c*/ 	.word	0xffffffff


	//   ....[63]....
        /*0250*/ 	.word	0xffffffff


	//   ....[64]....
        /*0254*/ 	.word	0xffffffff


	//   ....[65]....
        /*0258*/ 	.word	0xffffffff


	//   ....[66]....
        /*025c*/ 	.word	0xffffffff


	//   ....[67]....
        /*0260*/ 	.word	0xffffffff


	//   ....[68]....
        /*0264*/ 	.word	0xffffffff


	//   ....[69]....
        /*0268*/ 	.word	0xffffffff


	//   ....[70]....
        /*026c*/ 	.word	0xffffffff


	//   ....[71]....
        /*0270*/ 	.word	0xffffffff


	//   ....[72]....
        /*0274*/ 	.word	0xffffffff


	//   ....[73]....
        /*0278*/ 	.word	0xffffffff


	//----- nvinfo : EIATTR_COOP_GROUP_INSTR_OFFSETS
	.align		4
.L_52:
        /*027c*/ 	.byte	0x04, 0x28
        /*027e*/ 	.short	(.L_54 - .L_53)


	//   ....[0]....
.L_53:
        /*0280*/ 	.word	0x00000660


	//   ....[1]....
        /*0284*/ 	.word	0x000008e0


	//   ....[2]....
        /*0288*/ 	.word	0x000009a0


	//   ....[3]....
        /*028c*/ 	.word	0x000009d0


	//   ....[4]....
        /*0290*/ 	.word	0x00000a10


	//   ....[5]....
        /*0294*/ 	.word	0x00000ae0


	//   ....[6]....
        /*0298*/ 	.word	0x00000b30


	//   ....[7]....
        /*029c*/ 	.word	0x00000b90


	//   ....[8]....
        /*02a0*/ 	.word	0x00000c40


	//   ....[9]....
        /*02a4*/ 	.word	0x00000c70


	//   ....[10]....
        /*02a8*/ 	.word	0x00000cc0


	//   ....[11]....
        /*02ac*/ 	.word	0x00000d70


	//   ....[12]....
        /*02b0*/ 	.word	0x00000de0


	//   ....[13]....
        /*02b4*/ 	.word	0x00000eb0


	//   ....[14]....
        /*02b8*/ 	.word	0x00000f00


	//   ....[15]....
        /*02bc*/ 	.word	0x00001060


	//   ....[16]....
        /*02c0*/ 	.word	0x00001070


	//   ....[17]....
        /*02c4*/ 	.word	0x00001080


	//   ....[18]....
        /*02c8*/ 	.word	0x000010c0


	//   ....[19]....
        /*02cc*/ 	.word	0x00001180


	//   ....[20]....
        /*02d0*/ 	.word	0x00001230


	//   ....[21]....
        /*02d4*/ 	.word	0x00001280


	//   ....[22]....
        /*02d8*/ 	.word	0x00001350


	//   ....[23]....
        /*02dc*/ 	.word	0x000013c0


	//   ....[24]....
        /*02e0*/ 	.word	0x00002230


	//   ....[25]....
        /*02e4*/ 	.word	0x00002260


	//   ....[26]....
        /*02e8*/ 	.word	0x000022f0


	//   ....[27]....
        /*02ec*/ 	.word	0x00002320


	//   ....[28]....
        /*02f0*/ 	.word	0x00002390


	//   ....[29]....
        /*02f4*/ 	.word	0x000023c0


	//   ....[30]....
        /*02f8*/ 	.word	0x00002410


	//   ....[31]....
        /*02fc*/ 	.word	0x00002450


	//   ....[32]....
        /*0300*/ 	.word	0x000024b0


	//   ....[33]....
        /*0304*/ 	.word	0x000024d0


	//   ....[34]....
        /*0308*/ 	.word	0x00002520


	//   ....[35]....
        /*030c*/ 	.word	0x00002560


	//   ....[36]....
        /*0310*/ 	.word	0x000025b0


	//   ....[37]....
        /*0314*/ 	.word	0x000025d0


	//   ....[38]....
        /*0318*/ 	.word	0x00002620


	//   ....[39]....
        /*031c*/ 	.word	0x00002660


	//   ....[40]....
        /*0320*/ 	.word	0x000026c0


	//   ....[41]....
        /*0324*/ 	.word	0x00002730


	//   ....[42]....
        /*0328*/ 	.word	0x00002790


	//   ....[43]....
        /*032c*/ 	.word	0x000027c0


	//   ....[44]....
        /*0330*/ 	.word	0x00002b70


	//   ....[45]....
        /*0334*/ 	.word	0x00002c00


	//   ....[46]....
        /*0338*/ 	.word	0x00002c30


	//   ....[47]....
        /*033c*/ 	.word	0x00002c90


	//   ....[48]....
        /*0340*/ 	.word	0x00002cc0


	//   ....[49]....
        /*0344*/ 	.word	0x00002d20


	//   ....[50]....
        /*0348*/ 	.word	0x00002d60


	//   ....[51]....
        /*034c*/ 	.word	0x00002d90


	//   ....[52]....
        /*0350*/ 	.word	0x00002de0


	//   ....[53]....
        /*0354*/ 	.word	0x00002e20


	//   ....[54]....
        /*0358*/ 	.word	0x00002e50


	//   ....[55]....
        /*035c*/ 	.word	0x00002e90


	//   ....[56]....
        /*0360*/ 	.word	0x00002ee0


	//   ....[57]....
        /*0364*/ 	.word	0x00002f20


	//   ....[58]....
        /*0368*/ 	.word	0x00002f50


	//   ....[59]....
        /*036c*/ 	.word	0x00002f80


	//   ....[60]....
        /*0370*/ 	.word	0x00002fe0


	//   ....[61]....
        /*0374*/ 	.word	0x00003020


	//   ....[62]....
        /*0378*/ 	.word	0x00003060


	//   ....[63]....
        /*037c*/ 	.word	0x00003090


	//   ....[64]....
        /*0380*/ 	.word	0x000030c0


	//   ....[65]....
        /*0384*/ 	.word	0x00003120


	//   ....[66]....
        /*0388*/ 	.word	0x00003180


	//   ....[67]....
        /*038c*/ 	.word	0x000031c0


	//   ....[68]....
        /*0390*/ 	.word	0x00003230


	//   ....[69]....
        /*0394*/ 	.word	0x00003400


	//   ....[70]....
        /*0398*/ 	.word	0x00003460


	//   ....[71]....
        /*039c*/ 	.word	0x000034a0


	//   ....[72]....
        /*03a0*/ 	.word	0x000034e0


	//   ....[73]....
        /*03a4*/ 	.word	0x00003520


	//----- nvinfo : EIATTR_EXIT_INSTR_OFFSETS
	.align		4
.L_54:
        /*03a8*/ 	.byte	0x04, 0x1c
        /*03aa*/ 	.short	(.L_56 - .L_55)


	//   ....[0]....
.L_55:
        /*03ac*/ 	.word	0x00004960


	//   ....[1]....
        /*03b0*/ 	.word	0x00004980


	//----- nvinfo : EIATTR_REQNTID
	.align		4
.L_56:
        /*03b4*/ 	.byte	0x04, 0x10
        /*03b6*/ 	.short	(.L_58 - .L_57)
.L_57:
        /*03b8*/ 	.word	0x00000400
        /*03bc*/ 	.word	0x00000001
        /*03c0*/ 	.word	0x00000001
.L_58:


//--------------------- .nv.callgraph             --------------------------
	.section	.nv.callgraph,"",@"SHT_CUDA_CALLGRAPH"
	.align	4
	.sectionentsize	8
	.align		4
        /*0000*/ 	.word	0x00000000
	.align		4
        /*0004*/ 	.word	0xffffffff
	.align		4
        /*0008*/ 	.word	0x00000000
	.align		4
        /*000c*/ 	.word	0xfffffffe
	.align		4
        /*0010*/ 	.word	0x00000000
	.align		4
        /*0014*/ 	.word	0xfffffffd
	.align		4
        /*0018*/ 	.word	0x00000000
	.align		4
        /*001c*/ 	.word	0xfffffffc


//--------------------- .nv.rel.action            --------------------------
	.section	.nv.rel.action,"",@"SHT_CUDA_RELOCINFO"
	.align	8
	.sectionentsize	8
        /*0000*/ 	.byte	0x73, 0x00, 0x00, 0x00, 0x00, 0x00, 0x00, 0x00, 0x00, 0x00, 0x00, 0x11, 0x25, 0x00, 0x05, 0x36


//--------------------- .nv.constant4             --------------------------
	.section	.nv.constant4,"a",@progbits
	.align	8
	.align		8
.nv.constant4:
        /*0000*/ 	.dword	_$_str


//--------------------- .nv.constant0.triton_red_fused__to_copy_add_amax_amin_clamp_mul_native_layer_norm_reciprocal_1 --------------------------
	.section	.nv.constant0.triton_red_fused__to_copy_add_amax_amin_clamp_mul_native_layer_norm_reciprocal_1,"a",@progbits
	.sectionflags	@""
	.align	4
.nv.constant0.triton_red_fused__to_copy_add_amax_amin_clamp_mul_native_layer_norm_reciprocal_1:
	.zero		496


//--------------------- .text.triton_red_fused__to_copy_add_amax_amin_clamp_mul_native_layer_norm_reciprocal_1 --------------------------
	.section	.text.triton_red_fused__to_copy_add_amax_amin_clamp_mul_native_layer_norm_reciprocal_1,"ax",@progbits
	.sectionflags	@"SHF_BARRIERS=1"
	.sectioninfo	@"SHI_REGISTERS=48"
	.align	128
        .global         triton_red_fused__to_copy_add_amax_amin_clamp_mul_native_layer_norm_reciprocal_1
        .type           triton_red_fused__to_copy_add_amax_amin_clamp_mul_native_layer_norm_reciprocal_1,@function
        .size           triton_red_fused__to_copy_add_amax_amin_clamp_mul_native_layer_norm_reciprocal_1,(.L_x_1 - triton_red_fused__to_copy_add_amax_amin_clamp_mul_native_layer_norm_reciprocal_1)
        .other          triton_red_fused__to_copy_add_amax_amin_clamp_mul_native_layer_norm_reciprocal_1,@"STO_CUDA_ENTRY STV_DEFAULT"
triton_red_fused__to_copy_add_amax_amin_clamp_mul_native_layer_norm_reciprocal_1:
.text.triton_red_fused__to_copy_add_amax_amin_clamp_mul_native_layer_norm_reciprocal_1:
[----:B------:R-:W-:Y:S02]  /*0000*/  IMAD.MOV.U32 R1, RZ, RZ, c[0x0][0x28] ;  /* 0x00000a00ff017624 */ /* 0x000fe400078e00ff */
[----:B------:R-:W0:Y:S01]  /*0010*/  S2R R11, SR_TID.X ;  /* 0x00000000000b7919 */ /* 0x000e220000002100 */
[----:B------:R-:W-:Y:S01]  /*0020*/  IMAD.MOV.U32 R10, RZ, RZ, 0x2 ;  /* 0x00000002ff0a7424 */ /* 0x000fe200078e00ff */
[----:B------:R-:W-:Y:S01]  /*0030*/  CS2R R18, SRZ ;  /* 0x0000000000127805 */ /* 0x000fe2000001ff00 */
[----:B------:R-:W-:Y:S01]  /*0040*/  ULDC.64 UR4, c[0x0][0x118] ;  /* 0x0000460000047ab9 */ /* 0x000fe20000000a00 */
[----:B------:R-:W1:Y:S01]  /*0050*/  S2R R20, SR_CTAID.X ;  /* 0x0000000000147919 */ /* 0x000e620000002500 */
[----:B------:R-:W-:Y:S01]  /*0060*/  CS2R R2, SRZ ;  /* 0x0000000000027805 */ /* 0x000fe2000001ff00 */
[----:B0-----:R-:W-:Y:S01]  /*0070*/  SHF.R.U32.HI R9, RZ, 0x8, R11 ;  /* 0x00000008ff097819 */ /* 0x001fe2000001160b */
[----:B------:R-:W-:Y:S02]  /*0080*/  IMAD.SHL.U32 R16, R11, 0x4, RZ ;  /* 0x000000040b107824 */ /* 0x000fe400078e00ff */
[----:B-1----:R-:W-:Y:S01]  /*0090*/  IMAD.SHL.U32 R8, R20, 0x4, RZ ;  /* 0x0000000414087824 */ /* 0x002fe200078e00ff */
[----:B------:R-:W-:-:S02]  /*00a0*/  SGXT.U32 R9, R9, 0x2 ;  /* 0x000000020909781a */ /* 0x000fc40000000000 */
[----:B------:R-:W-:Y:S02]  /*00b0*/  LOP3.LUT R21, R16, 0x3fc, RZ, 0xc0, !PT ;  /* 0x000003fc10157812 */ /* 0x000fe400078ec0ff */
[----:B------:R-:W-:-:S04]  /*00c0*/  LOP3.LUT R6, R9, R8, RZ, 0xfc, !PT ;  /* 0x0000000809067212 */ /* 0x000fc800078efcff */
[C---:B------:R-:W-:Y:S01]  /*00d0*/  ISETP.GE.AND P1, PT, R6.reuse, 0x1010, PT ;  /* 0x000010100600780c */ /* 0x040fe20003f26270 */
[----:B------:R-:W-:-:S04]  /*00e0*/  IMAD R6, R6, 0xc00, R21 ;  /* 0x00000c0006067824 */ /* 0x000fc800078e0215 */
[C---:B------:R-:W-:Y:S01]  /*00f0*/  IMAD.WIDE R24, R6.reuse, R10, c[0x0][0x160] ;  /* 0x0000580006187625 */ /* 0x040fe200078e020a */
[----:B------:R-:W-:-:S05]  /*0100*/  IADD3 R7, R6, 0x400, RZ ;  /* 0x0000040006077810 */ /* 0x000fca0007ffe0ff */
[----:B------:R-:W-:Y:S02]  /*0110*/  IMAD.WIDE R28, R7, R10, c[0x0][0x160] ;  /* 0x00005800071c7625 */ /* 0x000fe400078e020a */
[----:B------:R0:W2:Y:S04]  /*0120*/  @!P1 LDG.E.EL.64 R18, [R24.64] ;  /* 0x0000000418129981 */ /* 0x0000a8000c2e1b00 */
[----:B------:R1:W3:Y:S01]  /*0130*/  @!P1 LDG.E.EL.64 R2, [R28.64] ;  /* 0x000000041c029981 */ /* 0x0002e2000c2e1b00 */
[----:B------:R-:W-:Y:S01]  /*0140*/  IADD3 R5, R6, 0x800, RZ ;  /* 0x0000080006057810 */ /* 0x000fe20007ffe0ff */
[----:B------:R-:W-:-:S04]  /*0150*/  CS2R R14, SRZ ;  /* 0x00000000000e7805 */ /* 0x000fc8000001ff00 */
[----:B------:R-:W-:-:S05]  /*0160*/  IMAD.WIDE R30, R5, R10, c[0x0][0x160] ;  /* 0x00005800051e7625 */ /* 0x000fca00078e020a */
[----:B------:R4:W5:Y:S01]  /*0170*/  @!P1 LDG.E.EL.64 R14, [R30.64] ;  /* 0x000000041e0e9981 */ /* 0x000962000c2e1b00 */
[----:B0-----:R-:W-:Y:S01]  /*0180*/  FSEL R24, RZ, 12, P1 ;  /* 0x41400000ff187808 */ /* 0x001fe20000800000 */
[----:B------:R-:W-:Y:S01]  /*0190*/  IMAD.MOV.U32 R34, RZ, RZ, 0x40000000 ;  /* 0x40000000ff227424 */ /* 0x000fe200078e00ff */
[----:B------:R-:W-:Y:S01]  /*01a0*/  FSEL R27, RZ, 6, P1 ;  /* 0x40c00000ff1b7808 */ /* 0x000fe20000800000 */
[----:B------:R-:W-:Y:S01]  /*01b0*/  IMAD.MOV.U32 R38, RZ, RZ, 0x40400000 ;  /* 0x40400000ff267424 */ /* 0x000fe200078e00ff */
[----:B------:R-:W-:Y:S01]  /*01c0*/  FSEL R26, RZ, 9, P1 ;  /* 0x41100000ff1a7808 */ /* 0x000fe20000800000 */
[C---:B-1----:R-:W-:Y:S01]  /*01d0*/  FMUL R29, R24.reuse, 16777216 ;  /* 0x4b800000181d7820 */ /* 0x042fe20000400000 */
[----:B------:R-:W-:Y:S01]  /*01e0*/  FSETP.GEU.AND P3, PT, R24, 1.175494350822287508e-38, PT ;  /* 0x008000001800780b */ /* 0x000fe20003f6e000 */
[C---:B------:R-:W-:Y:S01]  /*01f0*/  FMUL R0, R27.reuse, 16777216 ;  /* 0x4b8000001b007820 */ /* 0x040fe20000400000 */
[----:B------:R-:W-:Y:S01]  /*0200*/  FSETP.GEU.AND P0, PT, R27, 1.175494350822287508e-38, PT ;  /* 0x008000001b00780b */ /* 0x000fe20003f0e000 */
[----:B------:R-:W-:Y:S01]  /*0210*/  FMUL R25, R26, 16777216 ;  /* 0x4b8000001a197820 */ /* 0x000fe20000400000 */
[----:B------:R-:W-:Y:S01]  /*0220*/  FSEL R33, R29, R24, !P3 ;  /* 0x000000181d217208 */ /* 0x000fe20005800000 */
[----:B------:R-:W-:Y:S01]  /*0230*/  IMAD R20, R20, 0x4, R9 ;  /* 0x0000000414147824 */ /* 0x000fe200078e0209 */
[----:B------:R-:W-:-:S02]  /*0240*/  FSETP.GEU.AND P2, PT, R26, 1.175494350822287508e-38, PT ;  /* 0x008000001a00780b */ /* 0x000fc40003f4e000 */
[----:B------:R-:W-:Y:S01]  /*0250*/  FSEL R0, R0, R27, !P0 ;  /* 0x0000001b00007208 */ /* 0x000fe20004000000 */
[----:B------:R-:W-:Y:S01]  /*0260*/  IMAD R21, R20, 0xc00, R21 ;  /* 0x00000c0014157824 */ /* 0x000fe200078e0215 */
[----:B------:R-:W-:Y:S01]  /*0270*/  FSEL R4, R25, R26, !P2 ;  /* 0x0000001a19047208 */ /* 0x000fe20005000000 */
[----:B------:R-:W0:Y:S01]  /*0280*/  MUFU.RCP R33, R33 ;  /* 0x0000002100217308 */ /* 0x000e220000001000 */
[----:B----4-:R-:W-:Y:S02]  /*0290*/  FSEL R30, RZ, 3, P1 ;  /* 0x40400000ff1e7808 */ /* 0x010fe40000800000 */
[----:B------:R-:W-:-:S03]  /*02a0*/  FSEL R38, R38, 1, !P1 ;  /* 0x3f80000026267808 */ /* 0x000fc60004800000 */
[----:B------:R-:W-:Y:S02]  /*02b0*/  FMUL R25, R30, 16777216 ;  /* 0x4b8000001e197820 */ /* 0x000fe40000400000 */
[----:B------:R-:W1:Y:S03]  /*02c0*/  MUFU.RCP R0, R0 ;  /* 0x0000000000007308 */ /* 0x000e660000001000 */
[CC--:B------:R-:W-:Y:S02]  /*02d0*/  FSEL R32, R25.reuse, R30.reuse, !P3 ;  /* 0x0000001e19207208 */ /* 0x0c0fe40005800000 */
[CC--:B------:R-:W-:Y:S02]  /*02e0*/  FSEL R29, R25.reuse, R30.reuse, !P0 ;  /* 0x0000001e191d7208 */ /* 0x0c0fe40004000000 */
[----:B------:R-:W-:Y:S01]  /*02f0*/  FSEL R31, R25, R30, !P2 ;  /* 0x0000001e191f7208 */ /* 0x000fe20005000000 */
[----:B------:R-:W4:Y:S01]  /*0300*/  MUFU.RCP R4, R4 ;  /* 0x0000000400047308 */ /* 0x000f220000001000 */
[----:B0-----:R-:W-:Y:S01]  /*0310*/  FMUL R25, R33, R32 ;  /* 0x0000002021197220 */ /* 0x001fe20000400000 */
[----:B------:R-:W-:-:S02]  /*0320*/  FSEL R32, R34, 1, !P1 ;  /* 0x3f80000022207808 */ /* 0x000fc40004800000 */
[----:B------:R-:W-:Y:S02]  /*0330*/  FSETP.NEU.AND P0, PT, R27, RZ, PT ;  /* 0x000000ff1b00720b */ /* 0x000fe40003f0d000 */
[----:B------:R-:W-:Y:S01]  /*0340*/  FSETP.NEU.AND P2, PT, R24, RZ, PT ;  /* 0x000000ff1800720b */ /* 0x000fe20003f4d000 */
[----:B-1----:R-:W-:Y:S01]  /*0350*/  FMUL R28, R0, R29 ;  /* 0x0000001d001c7220 */ /* 0x002fe20000400000 */
[----:B------:R-:W0:Y:S02]  /*0360*/  MUFU.RCP R33, R32 ;  /* 0x0000002000217308 */ /* 0x000e240000001000 */
[----:B------:R-:W-:Y:S02]  /*0370*/  FSEL R25, R25, RZ, P2 ;  /* 0x000000ff19197208 */ /* 0x000fe40001000000 */
[----:B------:R-:W-:Y:S02]  /*0380*/  FSEL R28, R28, RZ, P0 ;  /* 0x000000ff1c1c7208 */ /* 0x000fe40000000000 */
[----:B------:R-:W-:Y:S01]  /*0390*/  FSETP.NEU.AND P0, PT, R26, RZ, PT ;  /* 0x000000ff1a00720b */ /* 0x000fe20003f0d000 */
[----:B----4-:R-:W-:-:S05]  /*03a0*/  FMUL R29, R4, R31 ;  /* 0x0000001f041d7220 */ /* 0x010fca0000400000 */
[----:B------:R-:W-:Y:S02]  /*03b0*/  FSEL R29, R29, RZ, P0 ;  /* 0x000000ff1d1d7208 */ /* 0x000fe40000000000 */
[C---:B--2---:R-:W-:Y:S01]  /*03c0*/  PRMT R4, R18.reuse, 0x7632, R4 ;  /* 0x0000763212047816 */ /* 0x044fe20000000004 */
[----:B------:R-:W-:Y:S01]  /*03d0*/  IMAD.U32 R18, R18, 0x10000, RZ ;  /* 0x0001000012127824 */ /* 0x000fe200078e00ff */
[C---:B------:R-:W-:Y:S01]  /*03e0*/  PRMT R0, R19.reuse, 0x7632, R0 ;  /* 0x0000763213007816 */ /* 0x040fe20000000000 */
[----:B------:R-:W-:Y:S01]  /*03f0*/  IMAD.U32 R19, R19, 0x10000, RZ ;  /* 0x0001000013137824 */ /* 0x000fe200078e00ff */
[----:B---3--:R-:W-:Y:S01]  /*0400*/  PRMT R35, R3, 0x7632, R35 ;  /* 0x0000763203237816 */ /* 0x008fe20000000023 */
[----:B------:R-:W-:Y:S01]  /*0410*/  IMAD.U32 R31, R2, 0x10000, RZ ;  /* 0x00010000021f7824 */ /* 0x000fe200078e00ff */
[----:B------:R-:W-:Y:S01]  /*0420*/  FSEL R37, R18, RZ, !P1 ;  /* 0x000000ff12257208 */ /* 0x000fe20004800000 */
[----:B------:R-:W-:Y:S01]  /*0430*/  IMAD.U32 R0, R0, 0x10000, RZ ;  /* 0x0001000000007824 */ /* 0x000fe200078e00ff */
[----:B------:R-:W-:Y:S01]  /*0440*/  PRMT R2, R2, 0x7632, R2 ;  /* 0x0000763202027816 */ /* 0x000fe20000000002 */
[----:B------:R-:W-:Y:S01]  /*0450*/  IMAD.U32 R4, R4, 0x10000, RZ ;  /* 0x0001000004047824 */ /* 0x000fe200078e00ff */
[----:B------:R-:W-:Y:S01]  /*0460*/  FSEL R42, R19, RZ, !P1 ;  /* 0x000000ff132a7208 */ /* 0x000fe20004800000 */
[----:B------:R-:W-:Y:S01]  /*0470*/  IMAD.U32 R34, R3, 0x10000, RZ ;  /* 0x0001000003227824 */ /* 0x000fe200078e00ff */
[----:B------:R-:W-:Y:S01]  /*0480*/  FSEL R39, R0, RZ, !P1 ;  /* 0x000000ff00277208 */ /* 0x000fe20004800000 */
[----:B------:R-:W-:Y:S01]  /*0490*/  FADD R0, -R37, R31 ;  /* 0x0000001f25007221 */ /* 0x000fe20000000100 */
[----:B------:R1:W2:Y:S01]  /*04a0*/  MUFU.RCP R18, R38 ;  /* 0x0000002600127308 */ /* 0x0002a20000001000 */
[----:B------:R-:W-:Y:S01]  /*04b0*/  FSEL R40, R4, RZ, !P1 ;  /* 0x000000ff04287208 */ /* 0x000fe20004800000 */
[----:B------:R-:W-:Y:S01]  /*04c0*/  IMAD.U32 R19, R2, 0x10000, RZ ;  /* 0x0001000002137824 */ /* 0x000fe200078e00ff */
[----:B------:R-:W-:Y:S01]  /*04d0*/  FADD R3, -R42, R34 ;  /* 0x000000222a037221 */ /* 0x000fe20000000100 */
[----:B0-----:R-:W-:Y:S01]  /*04e0*/  FFMA R32, R0, R33, R37 ;  /* 0x0000002100207223 */ /* 0x001fe20000000025 */
[----:B------:R-:W-:Y:S01]  /*04f0*/  IMAD.U32 R36, R35, 0x10000, RZ ;  /* 0x0001000023247824 */ /* 0x000fe200078e00ff */
[----:B------:R-:W-:Y:S01]  /*0500*/  FADD R2, -R40, R19 ;  /* 0x0000001328027221 */ /* 0x000fe20000000100 */
[----:B------:R-:W-:Y:S01]  /*0510*/  FFMA R35, R33, R3, R42 ;  /* 0x0000000321237223 */ /* 0x000fe2000000002a */
[----:B-----5:R-:W-:Y:S01]  /*0520*/  IMAD.U32 R37, R14, 0x10000, RZ ;  /* 0x000100000e257824 */ /* 0x020fe200078e00ff */
[----:B------:R-:W-:Y:S01]  /*0530*/  FADD R4, -R39, R36 ;  /* 0x0000002427047221 */ /* 0x000fe20000000100 */
[----:B------:R-:W-:Y:S01]  /*0540*/  FSEL R42, R32, RZ, !P1 ;  /* 0x000000ff202a7208 */ /* 0x000fe20004800000 */
[----:B------:R-:W-:Y:S01]  /*0550*/  FADD R31, R31, -R32 ;  /* 0x800000201f1f7221 */ /* 0x000fe20000000000 */
[C---:B------:R-:W-:Y:S01]  /*0560*/  FFMA R32, R33.reuse, R2, R40 ;  /* 0x0000000221207223 */ /* 0x040fe20000000028 */
[----:B------:R-:W-:Y:S01]  /*0570*/  FFMA R33, R33, R4, R39 ;  /* 0x0000000421217223 */ /* 0x000fe20000000027 */
[----:B------:R-:W-:Y:S01]  /*0580*/  FADD R34, R34, -R35 ;  /* 0x8000002322227221 */ /* 0x000fe20000000000 */
[----:B------:R-:W-:Y:S01]  /*0590*/  FADD R39, -R42, R37 ;  /* 0x000000252a277221 */ /* 0x000fe20000000100 */
[----:B-1----:R-:W-:Y:S01]  /*05a0*/  FFMA R38, R0, R31, RZ ;  /* 0x0000001f00267223 */ /* 0x002fe200000000ff */
[----:B------:R-:W-:Y:S01]  /*05b0*/  FADD R19, R19, -R32 ;  /* 0x8000002013137221 */ /* 0x000fe20000000000 */
[----:B------:R-:W-:Y:S01]  /*05c0*/  FFMA R0, R3, R34, RZ ;  /* 0x0000002203007223 */ /* 0x000fe200000000ff */
[----:B--2---:R-:W-:Y:S01]  /*05d0*/  FFMA R34, R39, R18, R42 ;  /* 0x0000001227227223 */ /* 0x004fe2000000002a */
[----:B------:R-:W-:Y:S01]  /*05e0*/  PRMT R14, R14, 0x7632, R14 ;  /* 0x000076320e0e7816 */ /* 0x000fe2000000000e */
[----:B------:R-:W-:Y:S01]  /*05f0*/  FFMA R40, R2, R19, RZ ;  /* 0x0000001302287223 */ /* 0x000fe200000000ff */
[----:B------:R-:W-:Y:S01]  /*0600*/  FADD R3, R36, -R33 ;  /* 0x8000002124037221 */ /* 0x000fe20000000000 */
[----:B------:R-:W-:Y:S01]  /*0610*/  FADD R2, R37, -R34 ;  /* 0x8000002225027221 */ /* 0x000fe20000000000 */
[----:B------:R-:W-:Y:S01]  /*0620*/  FSEL R37, R32, RZ, !P1 ;  /* 0x000000ff20257208 */ /* 0x000fe20004800000 */
[----:B------:R-:W-:Y:S01]  /*0630*/  IMAD.U32 R14, R14, 0x10000, RZ ;  /* 0x000100000e0e7824 */ /* 0x000fe200078e00ff */
[----:B------:R-:W-:Y:S01]  /*0640*/  FFMA R4, R4, R3, RZ ;  /* 0x0000000304047223 */ /* 0x000fe200000000ff */
[----:B------:R-:W-:Y:S01]  /*0650*/  FFMA R2, R39, R2, R38 ;  /* 0x0000000227027223 */ /* 0x000fe20000000026 */
[----:B------:R-:W0:Y:S01]  /*0660*/  SHFL.BFLY PT, R3, R24, 0x10, 0x1f ;  /* 0x0e001f0018037f89 */ /* 0x000e2200000e0000 */
[----:B------:R-:W-:Y:S01]  /*0670*/  FADD R19, -R37, R14 ;  /* 0x0000000e25137221 */ /* 0x000fe20000000100 */
[----:B------:R-:W-:Y:S01]  /*0680*/  FSEL R39, R35, RZ, !P1 ;  /* 0x000000ff23277208 */ /* 0x000fe20004800000 */
[C---:B------:R-:W-:Y:S01]  /*0690*/  IMAD.U32 R31, R15.reuse, 0x10000, RZ ;  /* 0x000100000f1f7824 */ /* 0x040fe200078e00ff */
[----:B------:R-:W-:Y:S01]  /*06a0*/  PRMT R32, R15, 0x7632, R32 ;  /* 0x000076320f207816 */ /* 0x000fe20000000020 */
[----:B------:R-:W-:Y:S01]  /*06b0*/  FFMA R15, R18, R19, R37 ;  /* 0x00000013120f7223 */ /* 0x000fe20000000025 */
[----:B------:R-:W-:Y:S01]  /*06c0*/  FSEL R41, R33, RZ, !P1 ;  /* 0x000000ff21297208 */ /* 0x000fe20004800000 */
[----:B------:R-:W-:Y:S01]  /*06d0*/  FADD R35, -R39, R31 ;  /* 0x0000001f27237221 */ /* 0x000fe20000000100 */
[----:B------:R-:W-:Y:S01]  /*06e0*/  FSEL R34, R34, RZ, !P1 ;  /* 0x000000ff22227208 */ /* 0x000fe20004800000 */
[----:B------:R-:W-:Y:S01]  /*06f0*/  FADD R14, R14, -R15 ;  /* 0x8000000f0e0e7221 */ /* 0x000fe20000000000 */
[----:B------:R-:W-:Y:S01]  /*0700*/  FSEL R33, R15, RZ, !P1 ;  /* 0x000000ff0f217208 */ /* 0x000fe20004800000 */
[----:B------:R-:W-:Y:S01]  /*0710*/  IMAD.U32 R36, R32, 0x10000, RZ ;  /* 0x0001000020247824 */ /* 0x000fe200078e00ff */
[----:B------:R-:W-:Y:S01]  /*0720*/  FFMA R32, R18, R35, R39 ;  /* 0x0000002312207223 */ /* 0x000fe20000000027 */
[----:B------:R-:W-:-:S02]  /*0730*/  FFMA R19, R19, R14, R40 ;  /* 0x0000000e13137223 */ /* 0x000fc40000000028 */
[----:B------:R-:W-:Y:S01]  /*0740*/  FADD R37, -R34, R33 ;  /* 0x0000002122257221 */ /* 0x000fe20000000100 */
[----:B------:R-:W-:Y:S01]  /*0750*/  FADD R31, R31, -R32 ;  /* 0x800000201f1f7221 */ /* 0x000fe20000000000 */
[----:B------:R-:W-:Y:S01]  /*0760*/  FADD R2, R2, R19 ;  /* 0x0000001302027221 */ /* 0x000fe20000000000 */
[----:B------:R-:W-:Y:S01]  /*0770*/  FADD R15, -R41, R36 ;  /* 0x00000024290f7221 */ /* 0x000fe20000000100 */
[----:B------:R-:W-:Y:S01]  /*0780*/  FMUL R19, R37, R37 ;  /* 0x0000002525137220 */ /* 0x000fe20000400000 */
[----:B------:R-:W-:Y:S01]  /*0790*/  FSEL R32, R32, RZ, !P1 ;  /* 0x000000ff20207208 */ /* 0x000fe20004800000 */
[----:B------:R-:W-:Y:S01]  /*07a0*/  FFMA R0, R35, R31, R0 ;  /* 0x0000001f23007223 */ /* 0x000fe20000000000 */
[----:B------:R-:W-:Y:S01]  /*07b0*/  FFMA R37, R37, R28, R34 ;  /* 0x0000001c25257223 */ /* 0x000fe20000000022 */
[----:B------:R-:W-:Y:S01]  /*07c0*/  FFMA R33, R18, R15, R41 ;  /* 0x0000000f12217223 */ /* 0x000fe20000000029 */
[----:B------:R-:W-:Y:S01]  /*07d0*/  FMUL R30, R30, R19 ;  /* 0x000000131e1e7220 */ /* 0x000fe20000400000 */
[----:B------:R-:W-:Y:S01]  /*07e0*/  FSEL R19, R2, RZ, !P1 ;  /* 0x000000ff02137208 */ /* 0x000fe20004800000 */
[----:B------:R-:W-:Y:S01]  /*07f0*/  FADD R32, R32, -R37 ;  /* 0x8000002520207221 */ /* 0x000fe20000000000 */
[----:B------:R-:W-:Y:S01]  /*0800*/  FSEL R2, R0, RZ, !P1 ;  /* 0x000000ff00027208 */ /* 0x000fe20004800000 */
[----:B0-----:R-:W-:Y:S01]  /*0810*/  FADD R0, R24, R3 ;  /* 0x0000000318007221 */ /* 0x001fe20000000000 */
[----:B------:R-:W-:Y:S01]  /*0820*/  FADD R36, R36, -R33 ;  /* 0x8000002124247221 */ /* 0x000fe20000000000 */
[----:B------:R-:W-:Y:S01]  /*0830*/  FMUL R14, R32, R32 ;  /* 0x00000020200e7220 */ /* 0x000fe20000400000 */
[----:B------:R-:W-:Y:S01]  /*0840*/  FSEL R33, R33, RZ, !P1 ;  /* 0x000000ff21217208 */ /* 0x000fe20004800000 */
[----:B------:R-:W-:Y:S01]  /*0850*/  FFMA R19, R28, R30, R19 ;  /* 0x0000001e1c137223 */ /* 0x000fe20000000013 */
[----:B------:R-:W-:Y:S01]  /*0860*/  FFMA R32, R32, R29, R37 ;  /* 0x0000001d20207223 */ /* 0x000fe20000000025 */
[----:B------:R-:W-:Y:S01]  /*0870*/  FSETP.GEU.AND P3, PT, |R0|, 1.175494350822287508e-38, PT ;  /* 0x008000000000780b */ /* 0x000fe20003f6e200 */
[----:B------:R-:W-:Y:S01]  /*0880*/  FFMA R4, R15, R36, R4 ;  /* 0x000000240f047223 */ /* 0x000fe20000000004 */
[----:B------:R-:W-:Y:S01]  /*0890*/  FADD R2, R2, R19 ;  /* 0x0000001302027221 */ /* 0x000fe20000000000 */
[----:B------:R-:W-:Y:S01]  /*08a0*/  FADD R33, R33, -R32 ;  /* 0x8000002021217221 */ /* 0x000fe20000000000 */
[----:B------:R-:W-:Y:S01]  /*08b0*/  FMUL R14, R27, R14 ;  /* 0x0000000e1b0e7220 */ /* 0x000fe20000400000 */
[C---:B------:R-:W-:Y:S01]  /*08c0*/  FMUL R19, R0.reuse, 0.25 ;  /* 0x3e80000000137820 */ /* 0x040fe20000400000 */
[----:B------:R-:W-:Y:S01]  /*08d0*/  FSETP.GT.AND P0, PT, |R0|, 8.50705917302346158658e+37, PT ;  /* 0x7e8000000000780b */ /* 0x000fe20003f04200 */
[----:B------:R-:W0:Y:S01]  /*08e0*/  SHFL.BFLY PT, R27, R0, 0x8, 0x1f ;  /* 0x0d001f00001b7f89 */ /* 0x000e2200000e0000 */
[----:B------:R-:W-:Y:S01]  /*08f0*/  FSEL R4, R4, RZ, !P1 ;  /* 0x000000ff04047208 */ /* 0x000fe20004800000 */
[----:B------:R-:W-:Y:S01]  /*0900*/  FMUL R15, R33, R33 ;  /* 0x00000021210f7220 */ /* 0x000fe20000400000 */
[----:B------:R-:W-:Y:S01]  /*0910*/  FFMA R29, R29, R14, R2 ;  /* 0x0000000e1d1d7223 */ /* 0x000fe20000000002 */
[----:B------:R-:W-:Y:S01]  /*0920*/  FSEL R14, R19, R0, P0 ;  /* 0x00000000130e7208 */ /* 0x000fe20000000000 */
[----:B------:R-:W-:Y:S01]  /*0930*/  FFMA R32, R33, R25, R32 ;  /* 0x0000001921207223 */ /* 0x000fe20000000020 */
[----:B------:R-:W-:Y:S01]  /*0940*/  FMUL R15, R26, R15 ;  /* 0x0000000f1a0f7220 */ /* 0x000fe20000400000 */
[----:B------:R-:W-:Y:S01]  /*0950*/  FADD R4, R4, R29 ;  /* 0x0000001d04047221 */ /* 0x000fe20000000000 */
[----:B------:R-:W-:Y:S01]  /*0960*/  FSETP.NEU.AND P2, PT, R0, RZ, PT ;  /* 0x000000ff0000720b */ /* 0x000fe20003f4d000 */
[----:B------:R-:W-:-:S02]  /*0970*/  @!P3 FMUL R14, R14, 16777216 ;  /* 0x4b8000000e0eb820 */ /* 0x000fc40000400000 */
[----:B------:R-:W-:Y:S01]  /*0980*/  FFMA R4, R25, R15, R4 ;  /* 0x0000000f19047223 */ /* 0x000fe20000000004 */
[----:B------:R-:W-:Y:S01]  /*0990*/  @P0 FMUL R3, R3, 0.25 ;  /* 0x3e80000003030820 */ /* 0x000fe20000400000 */
[----:B------:R-:W1:Y:S02]  /*09a0*/  SHFL.BFLY PT, R15, R32, 0x10, 0x1f ;  /* 0x0e001f00200f7f89 */ /* 0x000e6400000e0000 */
[----:B------:R-:W2:Y:S01]  /*09b0*/  MUFU.RCP R14, R14 ;  /* 0x0000000e000e7308 */ /* 0x000ea20000001000 */
[----:B------:R-:W-:Y:S01]  /*09c0*/  @!P3 FMUL R3, R3, 16777216 ;  /* 0x4b8000000303b820 */ /* 0x000fe20000400000 */
[----:B------:R-:W3:Y:S01]  /*09d0*/  SHFL.BFLY PT, R19, R4, 0x10, 0x1f ;  /* 0x0e001f0004137f89 */ /* 0x000ee200000e0000 */
[----:B0-----:R-:W-:-:S04]  /*09e0*/  FADD R2, R0, R27 ;  /* 0x0000001b00027221 */ /* 0x001fc80000000000 */
[C---:B------:R-:W-:Y:S01]  /*09f0*/  FMUL R25, R2.reuse, 0.25 ;  /* 0x3e80000002197820 */ /* 0x040fe20000400000 */
[----:B------:R-:W-:Y:S01]  /*0a00*/  FSETP.GEU.AND P3, PT, |R2|, 1.175494350822287508e-38, PT ;  /* 0x008000000200780b */ /* 0x000fe20003f6e200 */
[----:B------:R-:W0:Y:S01]  /*0a10*/  SHFL.BFLY PT, R29, R2, 0x4, 0x1f ;  /* 0x0c801f00021d7f89 */ /* 0x000e2200000e0000 */
[----:B--2---:R-:W-:Y:S01]  /*0a20*/  FMUL R3, R14, R3 ;  /* 0x000000030e037220 */ /* 0x004fe20000400000 */
[----:B------:R-:W-:-:S04]  /*0a30*/  FSETP.GT.AND P0, PT, |R2|, 8.50705917302346158658e+37, PT ;  /* 0x7e8000000200780b */ /* 0x000fc80003f04200 */
[----:B------:R-:W-:Y:S01]  /*0a40*/  FSEL R3, R3, RZ, P2 ;  /* 0x000000ff03037208 */ /* 0x000fe20001000000 */
[----:B-1----:R-:W-:Y:S01]  /*0a50*/  FADD R15, -R32, R15 ;  /* 0x0000000f200f7221 */ /* 0x002fe20000000100 */
[----:B------:R-:W-:Y:S02]  /*0a60*/  FSEL R18, R25, R2, P0 ;  /* 0x0000000219127208 */ /* 0x000fe40000000000 */
[----:B------:R-:W-:Y:S01]  /*0a70*/  FSETP.NEU.AND P2, PT, R2, RZ, PT ;  /* 0x000000ff0200720b */ /* 0x000fe20003f4d000 */
[C---:B------:R-:W-:Y:S01]  /*0a80*/  FMUL R25, R15.reuse, R15 ;  /* 0x0000000f0f197220 */ /* 0x040fe20000400000 */
[----:B------:R-:W-:Y:S01]  /*0a90*/  FFMA R15, R15, R3, R32 ;  /* 0x000000030f0f7223 */ /* 0x000fe20000000020 */
[----:B------:R-:W-:Y:S01]  /*0aa0*/  @!P3 FMUL R18, R18, 16777216 ;  /* 0x4b8000001212b820 */ /* 0x000fe20000400000 */
[----:B---3--:R-:W-:Y:S01]  /*0ab0*/  FADD R4, R4, R19 ;  /* 0x0000001304047221 */ /* 0x008fe20000000000 */
[----:B------:R-:W-:Y:S01]  /*0ac0*/  FMUL R25, R24, R25 ;  /* 0x0000001918197220 */ /* 0x000fe20000400000 */
[----:B------:R-:W-:Y:S01]  /*0ad0*/  @P0 FMUL R27, R27, 0.25 ;  /* 0x3e8000001b1b0820 */ /* 0x000fe20000400000 */
[----:B------:R-:W1:Y:S02]  /*0ae0*/  SHFL.BFLY PT, R14, R15, 0x8, 0x1f ;  /* 0x0d001f000f0e7f89 */ /* 0x000e6400000e0000 */
[----:B------:R-:W2:Y:S01]  /*0af0*/  MUFU.RCP R18, R18 ;  /* 0x0000001200127308 */ /* 0x000ea20000001000 */
[----:B------:R-:W-:Y:S01]  /*0b00*/  FFMA R4, R3, R25, R4 ;  /* 0x0000001903047223 */ /* 0x000fe20000000004 */
[----:B------:R-:W-:Y:S01]  /*0b10*/  @!P3 FMUL R27, R27, 16777216 ;  /* 0x4b8000001b1bb820 */ /* 0x000fe20000400000 */
[----:B0-----:R-:W-:-:S03]  /*0b20*/  FADD R3, R2, R29 ;  /* 0x0000001d02037221 */ /* 0x001fc60000000000 */
[----:B------:R-:W0:Y:S01]  /*0b30*/  SHFL.BFLY PT, R19, R4, 0x8, 0x1f ;  /* 0x0d001f0004137f89 */ /* 0x000e2200000e0000 */
[C---:B------:R-:W-:Y:S01]  /*0b40*/  FMUL R24, R3.reuse, 0.25 ;  /* 0x3e80000003187820 */ /* 0x040fe20000400000 */
[C---:B------:R-:W-:Y:S02]  /*0b50*/  FSETP.GEU.AND P3, PT, |R3|.reuse, 1.175494350822287508e-38, PT ;  /* 0x008000000300780b */ /* 0x040fe40003f6e200 */
[----:B------:R-:W-:Y:S01]  /*0b60*/  FSETP.GT.AND P0, PT, |R3|, 8.50705917302346158658e+37, PT ;  /* 0x7e8000000300780b */ /* 0x000fe20003f04200 */
[----:B--2---:R-:W-:-:S03]  /*0b70*/  FMUL R27, R18, R27 ;  /* 0x0000001b121b7220 */ /* 0x004fc60000400000 */
[----:B------:R-:W-:Y:S01]  /*0b80*/  FSEL R24, R24, R3, P0 ;  /* 0x0000000318187208 */ /* 0x000fe20000000000 */
[----:B------:R-:W2:Y:S01]  /*0b90*/  SHFL.BFLY PT, R18, R3, 0x2, 0x1f ;  /* 0x0c401f0003127f89 */ /* 0x000ea200000e0000 */
[----:B------:R-:W-:Y:S01]  /*0ba0*/  FSEL R27, R27, RZ, P2 ;  /* 0x000000ff1b1b7208 */ /* 0x000fe20001000000 */
[----:B-1----:R-:W-:-:S04]  /*0bb0*/  FADD R14, -R15, R14 ;  /* 0x0000000e0f0e7221 */ /* 0x002fc80000000100 */
[----:B------:R-:W-:Y:S01]  /*0bc0*/  @!P3 FMUL R24, R24, 16777216 ;  /* 0x4b8000001818b820 */ /* 0x000fe20000400000 */
[----:B------:R-:W-:Y:S01]  /*0bd0*/  FSETP.NEU.AND P2, PT, R3, RZ, PT ;  /* 0x000000ff0300720b */ /* 0x000fe20003f4d000 */
[----:B------:R-:W-:Y:S01]  /*0be0*/  @P0 FMUL R29, R29, 0.25 ;  /* 0x3e8000001d1d0820 */ /* 0x000fe20000400000 */
[C---:B------:R-:W-:Y:S01]  /*0bf0*/  FMUL R25, R14.reuse, R14 ;  /* 0x0000000e0e197220 */ /* 0x040fe20000400000 */
[----:B------:R-:W-:Y:S02]  /*0c00*/  FFMA R14, R14, R27, R15 ;  /* 0x0000001b0e0e7223 */ /* 0x000fe4000000000f */
[----:B------:R-:W1:Y:S01]  /*0c10*/  MUFU.RCP R24, R24 ;  /* 0x0000001800187308 */ /* 0x000e620000001000 */
[----:B0-----:R-:W-:Y:S01]  /*0c20*/  FADD R4, R4, R19 ;  /* 0x0000001304047221 */ /* 0x001fe20000000000 */
[----:B------:R-:W-:Y:S01]  /*0c30*/  FMUL R25, R0, R25 ;  /* 0x0000001900197220 */ /* 0x000fe20000400000 */
[----:B------:R-:W0:Y:S01]  /*0c40*/  SHFL.BFLY PT, R15, R14, 0x4, 0x1f ;  /* 0x0c801f000e0f7f89 */ /* 0x000e2200000e0000 */
[----:B------:R-:W-:-:S02]  /*0c50*/  @!P3 FMUL R29, R29, 16777216 ;  /* 0x4b8000001d1db820 */ /* 0x000fc40000400000 */
[----:B------:R-:W-:-:S05]  /*0c60*/  FFMA R4, R27, R25, R4 ;  /* 0x000000191b047223 */ /* 0x000fca0000000004 */
[----:B------:R-:W3:Y:S01]  /*0c70*/  SHFL.BFLY PT, R19, R4, 0x4, 0x1f ;  /* 0x0c801f0004137f89 */ /* 0x000ee200000e0000 */
[----:B--2---:R-:W-:Y:S01]  /*0c80*/  FADD R0, R3, R18 ;  /* 0x0000001203007221 */ /* 0x004fe20000000000 */
[----:B-1----:R-:W-:-:S03]  /*0c90*/  FMUL R29, R24, R29 ;  /* 0x0000001d181d7220 */ /* 0x002fc60000400000 */
[C---:B------:R-:W-:Y:S01]  /*0ca0*/  FMUL R25, R0.reuse, 0.25 ;  /* 0x3e80000000197820 */ /* 0x040fe20000400000 */
[C---:B------:R-:W-:Y:S01]  /*0cb0*/  FSETP.GEU.AND P3, PT, |R0|.reuse, 1.175494350822287508e-38, PT ;  /* 0x008000000000780b */ /* 0x040fe20003f6e200 */
[----:B------:R-:W1:Y:S01]  /*0cc0*/  SHFL.BFLY PT, R27, R0, 0x1, 0x1f ;  /* 0x0c201f00001b7f89 */ /* 0x000e6200000e0000 */
[----:B------:R-:W-:Y:S02]  /*0cd0*/  FSETP.GT.AND P0, PT, |R0|, 8.50705917302346158658e+37, PT ;  /* 0x7e8000000000780b */ /* 0x000fe40003f04200 */
[----:B------:R-:W-:Y:S02]  /*0ce0*/  FSEL R29, R29, RZ, P2 ;  /* 0x000000ff1d1d7208 */ /* 0x000fe40001000000 */
[----:B------:R-:W-:Y:S01]  /*0cf0*/  FSEL R24, R25, R0, P0 ;  /* 0x0000000019187208 */ /* 0x000fe20000000000 */
[----:B0-----:R-:W-:-:S04]  /*0d00*/  FADD R15, -R14, R15 ;  /* 0x0000000f0e0f7221 */ /* 0x001fc80000000100 */
[C---:B------:R-:W-:Y:S01]  /*0d10*/  FMUL R25, R15.reuse, R15 ;  /* 0x0000000f0f197220 */ /* 0x040fe20000400000 */
[----:B------:R-:W-:Y:S01]  /*0d20*/  FFMA R14, R15, R29, R14 ;  /* 0x0000001d0f0e7223 */ /* 0x000fe2000000000e */
[----:B------:R-:W-:Y:S02]  /*0d30*/  @!P3 FMUL R24, R24, 16777216 ;  /* 0x4b8000001818b820 */ /* 0x000fe40000400000 */
[----:B------:R-:W-:Y:S01]  /*0d40*/  @P0 FMUL R18, R18, 0.25 ;  /* 0x3e80000012120820 */ /* 0x000fe20000400000 */
[----:B------:R-:W-:Y:S01]  /*0d50*/  FMUL R25, R2, R25 ;  /* 0x0000001902197220 */ /* 0x000fe20000400000 */
[----:B---3--:R-:W-:Y:S01]  /*0d60*/  FADD R4, R4, R19 ;  /* 0x0000001304047221 */ /* 0x008fe20000000000 */
[----:B------:R-:W0:Y:S01]  /*0d70*/  SHFL.BFLY PT, R15, R14, 0x2, 0x1f ;  /* 0x0c401f000e0f7f89 */ /* 0x000e2200000e0000 */
[----:B------:R-:W-:Y:S01]  /*0d80*/  @!P3 FMUL R18, R18, 16777216 ;  /* 0x4b8000001212b820 */ /* 0x000fe20000400000 */
[C---:B------:R-:W-:Y:S01]  /*0d90*/  FSETP.NEU.AND P0, PT, R0.reuse, RZ, PT ;  /* 0x000000ff0000720b */ /* 0x040fe20003f0d000 */
[----:B------:R-:W-:Y:S01]  /*0da0*/  FFMA R4, R29, R25, R4 ;  /* 0x000000191d047223 */ /* 0x000fe20000000004 */
[----:B------:R-:W-:Y:S01]  /*0db0*/  ISETP.GE.AND P3, PT, R11, 0x20, PT ;  /* 0x000000200b00780c */ /* 0x000fe20003f66270 */
[----:B------:R-:W2:Y:S01]  /*0dc0*/  MUFU.RCP R25, R24 ;  /* 0x0000001800197308 */ /* 0x000ea20000001000 */
[----:B-1----:R-:W-:-:S02]  /*0dd0*/  FADD R26, R0, R27 ;  /* 0x0000001b001a7221 */ /* 0x002fc40000000000 */
[----:B------:R-:W1:Y:S02]  /*0de0*/  SHFL.BFLY PT, R19, R4, 0x2, 0x1f ;  /* 0x0c401f0004137f89 */ /* 0x000e6400000e0000 */
[C---:B------:R-:W-:Y:S01]  /*0df0*/  FMUL R29, R26.reuse, 0.25 ;  /* 0x3e8000001a1d7820 */ /* 0x040fe20000400000 */
[----:B------:R-:W-:Y:S01]  /*0e00*/  FSETP.GEU.AND P2, PT, |R26|, 1.175494350822287508e-38, PT ;  /* 0x008000001a00780b */ /* 0x000fe20003f4e200 */
[----:B--2---:R-:W-:Y:S01]  /*0e10*/  FMUL R25, R25, R18 ;  /* 0x0000001219197220 */ /* 0x004fe20000400000 */
[----:B------:R-:W-:Y:S01]  /*0e20*/  SHF.R.U32.HI R18, RZ, 0x5, R11 ;  /* 0x00000005ff127819 */ /* 0x000fe2000001160b */
[----:B0-----:R-:W-:-:S03]  /*0e30*/  FADD R15, -R14, R15 ;  /* 0x0000000f0e0f7221 */ /* 0x001fc60000000100 */
[----:B------:R-:W-:Y:S01]  /*0e40*/  FSEL R25, R25, RZ, P0 ;  /* 0x000000ff19197208 */ /* 0x000fe20000000000 */
[----:B------:R-:W-:Y:S01]  /*0e50*/  FMUL R2, R15, R15 ;  /* 0x0000000f0f027220 */ /* 0x000fe20000400000 */
[----:B------:R-:W-:-:S03]  /*0e60*/  FSETP.GT.AND P0, PT, |R26|, 8.50705917302346158658e+37, PT ;  /* 0x7e8000001a00780b */ /* 0x000fc60003f04200 */
[----:B------:R-:W-:Y:S01]  /*0e70*/  FFMA R14, R15, R25, R14 ;  /* 0x000000190f0e7223 */ /* 0x000fe2000000000e */
[----:B-1----:R-:W-:Y:S01]  /*0e80*/  FADD R4, R4, R19 ;  /* 0x0000001304047221 */ /* 0x002fe20000000000 */
[----:B------:R-:W-:Y:S01]  /*0e90*/  FMUL R2, R3, R2 ;  /* 0x0000000203027220 */ /* 0x000fe20000400000 */
[----:B------:R-:W-:Y:S02]  /*0ea0*/  FSEL R29, R29, R26, P0 ;  /* 0x0000001a1d1d7208 */ /* 0x000fe40000000000 */
[----:B------:R-:W0:Y:S01]  /*0eb0*/  SHFL.BFLY PT, R3, R14, 0x1, 0x1f ;  /* 0x0c201f000e037f89 */ /* 0x000e2200000e0000 */
[----:B------:R-:W-:Y:S01]  /*0ec0*/  FFMA R2, R25, R2, R4 ;  /* 0x0000000219027223 */ /* 0x000fe20000000004 */
[----:B------:R-:W-:Y:S01]  /*0ed0*/  IMAD.SHL.U32 R25, R9, 0x8, RZ ;  /* 0x0000000809197824 */ /* 0x000fe200078e00ff */
[----:B------:R-:W-:Y:S01]  /*0ee0*/  @!P2 FMUL R29, R29, 16777216 ;  /* 0x4b8000001d1da820 */ /* 0x000fe20000400000 */
[----:B------:R-:W-:Y:S02]  /*0ef0*/  SGXT.U32 R18, R18, 0x3 ;  /* 0x000000031212781a */ /* 0x000fe40000000000 */
[----:B------:R-:W1:Y:S01]  /*0f00*/  SHFL.BFLY PT, R15, R2, 0x1, 0x1f ;  /* 0x0c201f00020f7f89 */ /* 0x000e6200000e0000 */
[----:B------:R-:W2:Y:S01]  /*0f10*/  MUFU.RCP R4, R29 ;  /* 0x0000001d00047308 */ /* 0x000ea20000001000 */
[----:B------:R-:W-:Y:S01]  /*0f20*/  @P0 FMUL R27, R27, 0.25 ;  /* 0x3e8000001b1b0820 */ /* 0x000fe20000400000 */
[----:B------:R-:W-:-:S02]  /*0f30*/  FSETP.NEU.AND P0, PT, R26, RZ, PT ;  /* 0x000000ff1a00720b */ /* 0x000fc40003f0d000 */
[----:B------:R-:W-:Y:S01]  /*0f40*/  LOP3.LUT R25, R25, R18, RZ, 0xfc, !PT ;  /* 0x0000001219197212 */ /* 0x000fe200078efcff */
[----:B------:R-:W-:Y:S01]  /*0f50*/  @!P2 FMUL R27, R27, 16777216 ;  /* 0x4b8000001b1ba820 */ /* 0x000fe20000400000 */
[----:B------:R-:W-:-:S03]  /*0f60*/  LOP3.LUT P2, RZ, R11, 0x1f, RZ, 0xc0, !PT ;  /* 0x0000001f0bff7812 */ /* 0x000fc6000784c0ff */
[----:B--2---:R-:W-:Y:S01]  /*0f70*/  FMUL R4, R4, R27 ;  /* 0x0000001b04047220 */ /* 0x004fe20000400000 */
[----:B0-----:R-:W-:-:S09]  /*0f80*/  FADD R3, -R14, R3 ;  /* 0x000000030e037221 */ /* 0x001fd20000000100 */
[----:B------:R-:W-:Y:S01]  /*0f90*/  @!P2 STS [R25.X4+0x100], R26 ;  /* 0x0001001a1900a388 */ /* 0x000fe20000004800 */
[C---:B------:R-:W-:Y:S01]  /*0fa0*/  FMUL R19, R3.reuse, R3 ;  /* 0x0000000303137220 */ /* 0x040fe20000400000 */
[----:B------:R-:W-:Y:S01]  /*0fb0*/  FSEL R4, R4, RZ, P0 ;  /* 0x000000ff04047208 */ /* 0x000fe20000000000 */
[----:B-1----:R-:W-:Y:S02]  /*0fc0*/  FADD R15, R2, R15 ;  /* 0x0000000f020f7221 */ /* 0x002fe40000000000 */
[----:B------:R-:W-:Y:S02]  /*0fd0*/  FMUL R19, R0, R19 ;  /* 0x0000001300137220 */ /* 0x000fe40000400000 */
[----:B------:R-:W-:Y:S02]  /*0fe0*/  FFMA R14, R3, R4, R14 ;  /* 0x00000004030e7223 */ /* 0x000fe4000000000e */
[----:B------:R-:W-:-:S03]  /*0ff0*/  FFMA R0, R4, R19, R15 ;  /* 0x0000001304007223 */ /* 0x000fc6000000000f */
[----:B------:R-:W-:Y:S04]  /*1000*/  @!P2 STS [R25.X4], R14 ;  /* 0x0000000e1900a388 */ /* 0x000fe80000004800 */
[----:B------:R-:W-:Y:S04]  /*1010*/  @!P2 STS [R25.X4+0x80], R0 ;  /* 0x000080001900a388 */ /* 0x000fe80000004800 */
[----:B------:R-:W-:Y:S06]  /*1020*/  BAR.SYNC.DEFER_BLOCKING 0x0 ;  /* 0x0000000000007b1d */ /* 0x000fec0000010000 */
[----:B------:R-:W0:Y:S04]  /*1030*/  @!P3 LDS R22, [R11.X4+0x100] ;  /* 0x000100000b16b984 */ /* 0x000e280000004800 */
[----:B------:R-:W1:Y:S04]  /*1040*/  @!P3 LDS R17, [R11.X4] ;  /* 0x000000000b11b984 */ /* 0x000e680000004800 */
[----:B------:R-:W2:Y:S04]  /*1050*/  @!P3 LDS R23, [R11.X4+0x80] ;  /* 0x000080000b17b984 */ /* 0x000ea80000004800 */
[----:B0-----:R-:W0:Y:S04]  /*1060*/  SHFL.BFLY PT, R3, R22, 0x4, 0x1f ;  /* 0x0c801f0016037f89 */ /* 0x001e2800000e0000 */
[----:B-1----:R-:W1:Y:S04]  /*1070*/  SHFL.BFLY PT, R0, R17, 0x4, 0x1f ;  /* 0x0c801f0011007f89 */ /* 0x002e6800000e0000 */
[----:B--2---:R-:W2:Y:S01]  /*1080*/  SHFL.BFLY PT, R2, R23, 0x4, 0x1f ;  /* 0x0c801f0017027f89 */ /* 0x004ea200000e0000 */
[----:B0-----:R-:W-:-:S04]  /*1090*/  FADD R4, R22, R3 ;  /* 0x0000000316047221 */ /* 0x001fc80000000000 */
[C---:B------:R-:W-:Y:S01]  /*10a0*/  FMUL R15, R4.reuse, 0.25 ;  /* 0x3e800000040f7820 */ /* 0x040fe20000400000 */
[C---:B------:R-:W-:Y:S01]  /*10b0*/  FSETP.GEU.AND P3, PT, |R4|.reuse, 1.175494350822287508e-38, PT ;  /* 0x008000000400780b */ /* 0x040fe20003f6e200 */
[----:B------:R-:W0:Y:S01]  /*10c0*/  SHFL.BFLY PT, R19, R4, 0x2, 0x1f ;  /* 0x0c401f0004137f89 */ /* 0x000e2200000e0000 */
[----:B------:R-:W-:Y:S01]  /*10d0*/  FSETP.GT.AND P0, PT, |R4|, 8.50705917302346158658e+37, PT ;  /* 0x7e8000000400780b */ /* 0x000fe20003f04200 */
[----:B-1----:R-:W-:Y:S01]  /*10e0*/  FADD R0, -R17, R0 ;  /* 0x0000000011007221 */ /* 0x002fe20000000100 */
[----:B--2---:R-:W-:Y:S02]  /*10f0*/  FADD R23, R23, R2 ;  /* 0x0000000217177221 */ /* 0x004fe40000000000 */
[----:B------:R-:W-:-:S07]  /*1100*/  FSEL R15, R15, R4, P0 ;  /* 0x000000040f0f7208 */ /* 0x000fce0000000000 */
[----:B------:R-:W-:Y:S02]  /*1110*/  @!P3 FMUL R15, R15, 16777216 ;  /* 0x4b8000000f0fb820 */ /* 0x000fe40000400000 */
[----:B------:R-:W-:Y:S02]  /*1120*/  @P0 FMUL R3, R3, 0.25 ;  /* 0x3e80000003030820 */ /* 0x000fe40000400000 */
[----:B------:R-:W1:Y:S02]  /*1130*/  MUFU.RCP R14, R15 ;  /* 0x0000000f000e7308 */ /* 0x000e640000001000 */
[----:B------:R-:W-:Y:S01]  /*1140*/  @!P3 FMUL R3, R3, 16777216 ;  /* 0x4b8000000303b820 */ /* 0x000fe20000400000 */
[C---:B------:R-:W-:Y:S01]  /*1150*/  FSETP.NEU.AND P3, PT, R4.reuse, RZ, PT ;  /* 0x000000ff0400720b */ /* 0x040fe20003f6d000 */
[----:B0-----:R-:W-:-:S05]  /*1160*/  FADD R18, R4, R19 ;  /* 0x0000001304127221 */ /* 0x001fca0000000000 */
[C---:B------:R-:W-:Y:S01]  /*1170*/  FSETP.GEU.AND P4, PT, |R18|.reuse, 1.175494350822287508e-38, PT ;  /* 0x008000001200780b */ /* 0x040fe20003f8e200 */
[----:B------:R-:W0:Y:S01]  /*1180*/  SHFL.BFLY PT, R25, R18, 0x1, 0x1f ;  /* 0x0c201f0012197f89 */ /* 0x000e2200000e0000 */
[----:B------:R-:W-:Y:S01]  /*1190*/  FSETP.GT.AND P0, PT, |R18|, 8.50705917302346158658e+37, PT ;  /* 0x7e8000001200780b */ /* 0x000fe20003f04200 */
[----:B-1----:R-:W-:Y:S01]  /*11a0*/  FMUL R14, R14, R3 ;  /* 0x000000030e0e7220 */ /* 0x002fe20000400000 */
[----:B------:R-:W-:-:S04]  /*11b0*/  FMUL R3, R18, 0.25 ;  /* 0x3e80000012037820 */ /* 0x000fc80000400000 */
[----:B------:R-:W-:Y:S02]  /*11c0*/  FSEL R14, R14, RZ, P3 ;  /* 0x000000ff0e0e7208 */ /* 0x000fe40001800000 */
[----:B------:R-:W-:Y:S01]  /*11d0*/  FSEL R15, R3, R18, P0 ;  /* 0x00000012030f7208 */ /* 0x000fe20000000000 */
[C---:B------:R-:W-:Y:S02]  /*11e0*/  FMUL R3, R0.reuse, R0 ;  /* 0x0000000000037220 */ /* 0x040fe40000400000 */
[----:B------:R-:W-:Y:S02]  /*11f0*/  FFMA R17, R0, R14, R17 ;  /* 0x0000000e00117223 */ /* 0x000fe40000000011 */
[----:B------:R-:W-:Y:S01]  /*1200*/  @!P4 FMUL R15, R15, 16777216 ;  /* 0x4b8000000f0fc820 */ /* 0x000fe20000400000 */
[----:B------:R-:W-:Y:S01]  /*1210*/  FMUL R3, R22, R3 ;  /* 0x0000000316037220 */ /* 0x000fe20000400000 */
[----:B------:R-:W-:Y:S01]  /*1220*/  @P0 FMUL R19, R19, 0.25 ;  /* 0x3e80000013130820 */ /* 0x000fe20000400000 */
[----:B------:R-:W1:Y:S01]  /*1230*/  SHFL.BFLY PT, R0, R17, 0x2, 0x1f ;  /* 0x0c401f0011007f89 */ /* 0x000e6200000e0000 */
[----:B------:R-:W2:Y:S01]  /*1240*/  MUFU.RCP R22, R15 ;  /* 0x0000000f00167308 */ /* 0x000ea20000001000 */
[----:B------:R-:W-:Y:S01]  /*1250*/  FFMA R3, R14, R3, R23 ;  /* 0x000000030e037223 */ /* 0x000fe20000000017 */
[----:B------:R-:W-:Y:S01]  /*1260*/  @!P4 FMUL R19, R19, 16777216 ;  /* 0x4b8000001313c820 */ /* 0x000fe20000400000 */
[----:B------:R-:W-:-:S03]  /*1270*/  FSETP.NEU.AND P0, PT, R18, RZ, PT ;  /* 0x000000ff1200720b */ /* 0x000fc60003f0d000 */
[----:B------:R-:W3:Y:S01]  /*1280*/  SHFL.BFLY PT, R2, R3, 0x2, 0x1f ;  /* 0x0c401f0003027f89 */ /* 0x000ee200000e0000 */
[----:B0-----:R-:W-:-:S05]  /*1290*/  FADD R26, R18, R25 ;  /* 0x00000019121a7221 */ /* 0x001fca0000000000 */
[----:B------:R-:W-:Y:S01]  /*12a0*/  FSETP.GEU.AND P3, PT, |R26|, 1.175494350822287508e-38, PT ;  /* 0x008000001a00780b */ /* 0x000fe20003f6e200 */
[----:B--2---:R-:W-:Y:S01]  /*12b0*/  FMUL R22, R22, R19 ;  /* 0x0000001316167220 */ /* 0x004fe20000400000 */
[----:B------:R-:W-:-:S04]  /*12c0*/  FMUL R19, R26, 0.25 ;  /* 0x3e8000001a137820 */ /* 0x000fc80000400000 */
[----:B------:R-:W-:Y:S01]  /*12d0*/  FSEL R22, R22, RZ, P0 ;  /* 0x000000ff16167208 */ /* 0x000fe20000000000 */
[----:B-1----:R-:W-:Y:S01]  /*12e0*/  FADD R0, -R17, R0 ;  /* 0x0000000011007221 */ /* 0x002fe20000000100 */
[----:B------:R-:W-:-:S03]  /*12f0*/  FSETP.GT.AND P0, PT, |R26|, 8.50705917302346158658e+37, PT ;  /* 0x7e8000001a00780b */ /* 0x000fc60003f04200 */
[C---:B------:R-:W-:Y:S01]  /*1300*/  FFMA R14, R0.reuse, R22, R17 ;  /* 0x00000016000e7223 */ /* 0x040fe20000000011 */
[----:B------:R-:W-:Y:S01]  /*1310*/  FMUL R15, R0, R0 ;  /* 0x00000000000f7220 */ /* 0x000fe20000400000 */
[----:B------:R-:W-:Y:S01]  /*1320*/  FSEL R19, R19, R26, P0 ;  /* 0x0000001a13137208 */ /* 0x000fe20000000000 */
[----:B---3--:R-:W-:Y:S02]  /*1330*/  FADD R3, R3, R2 ;  /* 0x0000000203037221 */ /* 0x008fe40000000000 */
[----:B------:R-:W-:Y:S01]  /*1340*/  FMUL R15, R4, R15 ;  /* 0x0000000f040f7220 */ /* 0x000fe20000400000 */
[----:B------:R-:W0:Y:S01]  /*1350*/  SHFL.BFLY PT, R17, R14, 0x1, 0x1f ;  /* 0x0c201f000e117f89 */ /* 0x000e2200000e0000 */
[----:B------:R-:W-:Y:S01]  /*1360*/  @!P3 FMUL R19, R19, 16777216 ;  /* 0x4b8000001313b820 */ /* 0x000fe20000400000 */
[----:B------:R-:W-:Y:S01]  /*1370*/  IADD3 R4, R21, -0x400, RZ ;  /* 0xfffffc0015047810 */ /* 0x000fe20007ffe0ff */
[----:B------:R-:W-:Y:S01]  /*1380*/  FFMA R3, R22, R15, R3 ;  /* 0x0000000f16037223 */ /* 0x000fe20000000003 */
[----:B------:R-:W-:Y:S01]  /*1390*/  @P0 FMUL R25, R25, 0.25 ;  /* 0x3e80000019190820 */ /* 0x000fe20000400000 */
[----:B------:R-:W1:Y:S01]  /*13a0*/  MUFU.RCP R2, R19 ;  /* 0x0000001300027308 */ /* 0x000e620000001000 */
[----:B------:R-:W-:-:S02]  /*13b0*/  LOP3.LUT P0, RZ, R11, 0x7, RZ, 0xc0, !PT ;  /* 0x000000070bff7812 */ /* 0x000fc4000780c0ff */
[----:B------:R-:W2:Y:S01]  /*13c0*/  SHFL.BFLY PT, R0, R3, 0x1, 0x1f ;  /* 0x0c201f0003007f89 */ /* 0x000ea200000e0000 */
[----:B------:R-:W-:Y:S01]  /*13d0*/  @!P3 FMUL R25, R25, 16777216 ;  /* 0x4b8000001919b820 */ /* 0x000fe20000400000 */
[----:B------:R-:W-:Y:S02]  /*13e0*/  FSETP.NEU.AND P3, PT, R26, RZ, PT ;  /* 0x000000ff1a00720b */ /* 0x000fe40003f6d000 */
[----:B------:R-:W-:Y:S01]  /*13f0*/  ISETP.LT.AND P0, PT, R11, 0x20, !P0 ;  /* 0x000000200b00780c */ /* 0x000fe20004701270 */
[----:B-1----:R-:W-:Y:S01]  /*1400*/  FMUL R2, R2, R25 ;  /* 0x0000001902027220 */ /* 0x002fe20000400000 */
[----:B0-----:R-:W-:-:S11]  /*1410*/  FADD R15, -R14, R17 ;  /* 0x000000110e0f7221 */ /* 0x001fd60000000100 */
[----:B------:R-:W-:Y:S01]  /*1420*/  @P0 STS [R11.X4+0x100], R26 ;  /* 0x0001001a0b000388 */ /* 0x000fe20000004800 */
[----:B------:R-:W-:Y:S01]  /*1430*/  FSEL R2, R2, RZ, P3 ;  /* 0x000000ff02027208 */ /* 0x000fe20001800000 */
[----:B------:R-:W-:Y:S01]  /*1440*/  FMUL R17, R15, R15 ;  /* 0x0000000f0f117220 */ /* 0x000fe20000400000 */
[----:B--2---:R-:W-:-:S03]  /*1450*/  FADD R3, R3, R0 ;  /* 0x0000000003037221 */ /* 0x004fc60000000000 */
[----:B------:R-:W-:Y:S01]  /*1460*/  FMUL R18, R18, R17 ;  /* 0x0000001112127220 */ /* 0x000fe20000400000 */
[----:B------:R-:W-:Y:S01]  /*1470*/  IADD3 R17, R4, 0x400, RZ ;  /* 0x0000040004117810 */ /* 0x000fe20007ffe0ff */
[----:B------:R-:W-:Y:S02]  /*1480*/  FFMA R0, R15, R2, R14 ;  /* 0x000000020f007223 */ /* 0x000fe4000000000e */
[----:B------:R-:W-:Y:S02]  /*1490*/  FFMA R4, R2, R18, R3 ;  /* 0x0000001202047223 */ /* 0x000fe40000000003 */
[----:B------:R-:W-:Y:S01]  /*14a0*/  CS2R R18, SRZ ;  /* 0x0000000000127805 */ /* 0x000fe2000001ff00 */
[----:B------:R0:W-:Y:S01]  /*14b0*/  @P0 STS [R11.X4], R0 ;  /* 0x000000000b000388 */ /* 0x0001e20000004800 */
[----:B------:R-:W-:-:S03]  /*14c0*/  IMAD.WIDE R24, R17, R10, c[0x0][0x160] ;  /* 0x0000580011187625 */ /* 0x000fc600078e020a */
[----:B------:R-:W-:Y:S04]  /*14d0*/  @P0 STS [R11.X4+0x80], R4 ;  /* 0x000080040b000388 */ /* 0x000fe80000004800 */
[----:B------:R-:W-:Y:S06]  /*14e0*/  BAR.SYNC.DEFER_BLOCKING 0x0 ;  /* 0x0000000000007b1d */ /* 0x000fec0000010000 */
[----:B------:R1:W2:Y:S01]  /*14f0*/  @!P1 LDG.E.EF.64 R18, [R24.64] ;  /* 0x0000000418129981 */ /* 0x0002a2000c0e1b00 */
[----:B------:R-:W-:Y:S01]  /*1500*/  LOP3.LUT R23, R11, 0x3ff, RZ, 0xc0, !PT ;  /* 0x000003ff0b177812 */ /* 0x000fe200078ec0ff */
[----:B------:R-:W-:-:S04]  /*1510*/  IMAD.MOV.U32 R2, RZ, RZ, 0x4 ;  /* 0x00000004ff027424 */ /* 0x000fc800078e00ff */
[----:B------:R-:W-:-:S04]  /*1520*/  IMAD.WIDE.U32 R14, R23, R10, c[0x0][0x170] ;  /* 0x00005c00170e7625 */ /* 0x000fc800078e000a */
[----:B------:R-:W-:Y:S01]  /*1530*/  IMAD.WIDE.U32 R2, R23, R2, c[0x0][0x168] ;  /* 0x00005a0017027625 */ /* 0x000fe200078e0002 */
[----:B------:R-:W3:Y:S04]  /*1540*/  LDG.E.EL.U16 R30, [R14.64+0x1800] ;  /* 0x001800040e1e7981 */ /* 0x000ee8000c2e1500 */
[----:B------:R-:W4:Y:S04]  /*1550*/  LDG.E.EL.U16 R32, [R14.64] ;  /* 0x000000040e207981 */ /* 0x000f28000c2e1500 */
[----:B------:R-:W5:Y:S04]  /*1560*/  LDG.E.EL R22, [R2.64+0x3000] ;  /* 0x0030000402167981 */ /* 0x000f68000c2e1900 */
[----:B------:R-:W5:Y:S01]  /*1570*/  LDG.E.EL R31, [R2.64] ;  /* 0x00000004021f7981 */ /* 0x000f62000c2e1900 */
[----:B0-----:R-:W-:Y:S01]  /*1580*/  IMAD.SHL.U32 R0, R9, 0x20, RZ ;  /* 0x0000002009007824 */ /* 0x001fe200078e00ff */
[----:B------:R-:W-:Y:S01]  /*1590*/  LOP3.LUT R16, R16, 0xffc, RZ, 0xc0, !PT ;  /* 0x00000ffc10107812 */ /* 0x000fe200078ec0ff */
[----:B------:R-:W-:-:S02]  /*15a0*/  IMAD.SHL.U32 R20, R11, 0x10, RZ ;  /* 0x000000100b147824 */ /* 0x000fc400078e00ff */
[----:B-1----:R-:W-:Y:S01]  /*15b0*/  IMAD.MOV.U32 R25, RZ, RZ, 0x39aaaaab ;  /* 0x39aaaaabff197424 */ /* 0x002fe200078e00ff */
[----:B------:R-:W0:Y:S01]  /*15c0*/  LDS R4, [R0+0x80] ;  /* 0x0000800000047984 */ /* 0x000e220000000800 */
[----:B------:R-:W-:Y:S01]  /*15d0*/  IMAD.SHL.U32 R36, R23, 0x2, RZ ;  /* 0x0000000217247824 */ /* 0x000fe200078e00ff */
[----:B------:R-:W-:Y:S02]  /*15e0*/  LOP3.LUT R20, R20, 0xff0, RZ, 0xc0, !PT ;  /* 0x00000ff014147812 */ /* 0x000fe400078ec0ff */
[----:B------:R-:W1:Y:S01]  /*15f0*/  LDS R24, [R0] ;  /* 0x0000000000187984 */ /* 0x000e620000000800 */
[----:B------:R-:W-:Y:S01]  /*1600*/  IADD3 R23, R21, 0x400, RZ ;  /* 0x0000040015177810 */ /* 0x000fe20007ffe0ff */
[----:B0-----:R-:W-:Y:S01]  /*1610*/  FFMA R4, R4, R25, 9.9999999747524270788e-07 ;  /* 0x358637bd04047423 */ /* 0x001fe20000000019 */
[----:B------:R-:W-:Y:S01]  /*1620*/  LOP3.LUT R25, R20, R9, RZ, 0xfc, !PT ;  /* 0x0000000914197212 */ /* 0x000fe200078efcff */
[----:B------:R-:W-:Y:S04]  /*1630*/  BAR.SYNC.DEFER_BLOCKING 0x0 ;  /* 0x0000000000007b1d */ /* 0x000fe80000010000 */
[----:B------:R-:W-:-:S02]  /*1640*/  IMAD R28, R25, 0x4, R20 ;  /* 0x00000004191c7824 */ /* 0x000fc400078e0214 */
[----:B------:R-:W0:Y:S01]  /*1650*/  MUFU.RSQ R26, R4 ;  /* 0x00000004001a7308 */ /* 0x000e220000001400 */
[C---:B--2---:R-:W-:Y:S01]  /*1660*/  IMAD.U32 R27, R18.reuse, 0x10000, RZ ;  /* 0x00010000121b7824 */ /* 0x044fe200078e00ff */
[----:B------:R-:W-:Y:S01]  /*1670*/  PRMT R18, R18, 0x7632, R18 ;  /* 0x0000763212127816 */ /* 0x000fe20000000012 */
[C---:B------:R-:W-:Y:S01]  /*1680*/  IMAD.U32 R25, R19.reuse, 0x10000, RZ ;  /* 0x0001000013197824 */ /* 0x040fe200078e00ff */
[----:B------:R-:W-:Y:S01]  /*1690*/  PRMT R20, R19, 0x7632, R20 ;  /* 0x0000763213147816 */ /* 0x000fe20000000014 */
[----:B-1----:R-:W-:Y:S02]  /*16a0*/  FADD R29, -R24, R27 ;  /* 0x0000001b181d7221 */ /* 0x002fe40000000100 */
[----:B------:R-:W-:Y:S01]  /*16b0*/  IMAD.U32 R19, R18, 0x10000, RZ ;  /* 0x0001000012137824 */ /* 0x000fe200078e00ff */
[----:B------:R-:W-:Y:S01]  /*16c0*/  FADD R25, -R24, R25 ;  /* 0x0000001918197221 */ /* 0x000fe20000000100 */
[----:B------:R-:W-:Y:S01]  /*16d0*/  IMAD.U32 R27, R20, 0x10000, RZ ;  /* 0x00010000141b7824 */ /* 0x000fe200078e00ff */
[----:B0-----:R-:W-:Y:S01]  /*16e0*/  FMUL R33, R26, R29 ;  /* 0x0000001d1a217220 */ /* 0x001fe20000400000 */
[----:B------:R-:W-:Y:S01]  /*16f0*/  FADD R19, -R24, R19 ;  /* 0x0000001318137221 */ /* 0x000fe20000000100 */
[----:B------:R-:W-:Y:S01]  /*1700*/  FMUL R35, R26, R25 ;  /* 0x000000191a237220 */ /* 0x000fe20000400000 */
[----:B------:R-:W-:Y:S01]  /*1710*/  FADD R27, -R24, R27 ;  /* 0x0000001b181b7221 */ /* 0x000fe20000000100 */
[----:B------:R-:W-:Y:S01]  /*1720*/  IMAD R29, R16, 0x4, R16 ;  /* 0x00000004101d7824 */ /* 0x000fe200078e0210 */
[C---:B------:R-:W-:Y:S01]  /*1730*/  FMUL R25, R26.reuse, R19 ;  /* 0x000000131a197220 */ /* 0x040fe20000400000 */
[----:B------:R-:W-:Y:S01]  /*1740*/  STS [R28], R33 ;  /* 0x000000211c007388 */ /* 0x000fe20000000800 */
[----:B------:R-:W-:Y:S01]  /*1750*/  FMUL R27, R26, R27 ;  /* 0x0000001b1a1b7220 */ /* 0x000fe20000400000 */
[----:B---3--:R-:W-:Y:S01]  /*1760*/  IMAD.U32 R19, R30, 0x10000, RZ ;  /* 0x000100001e137824 */ /* 0x008fe200078e00ff */
[----:B------:R-:W-:Y:S01]  /*1770*/  SHF.R.U32.HI R30, RZ, 0x5, R11 ;  /* 0x00000005ff1e7819 */ /* 0x000fe2000001160b */
[----:B------:R0:W-:Y:S01]  /*1780*/  STS [R28+0x28], R35 ;  /* 0x000028231c007388 */ /* 0x0001e20000000800 */
[----:B----4-:R-:W-:Y:S01]  /*1790*/  IMAD.U32 R32, R32, 0x10000, RZ ;  /* 0x0001000020207824 */ /* 0x010fe200078e00ff */
[----:B-----5:R-:W-:-:S02]  /*17a0*/  FADD R19, R22, R19 ;  /* 0x0000001316137221 */ /* 0x020fc40000000000 */
[----:B------:R-:W-:Y:S01]  /*17b0*/  STS [R28+0x14], R25 ;  /* 0x000014191c007388 */ /* 0x000fe20000000800 */
[----:B------:R-:W-:Y:S01]  /*17c0*/  FADD R32, R31, R32 ;  /* 0x000000201f207221 */ /* 0x000fe20000000000 */
[----:B------:R-:W-:Y:S02]  /*17d0*/  FADD R19, R19, 1 ;  /* 0x3f80000013137421 */ /* 0x000fe40000000000 */
[----:B------:R-:W-:Y:S01]  /*17e0*/  STS [R28+0x3c], R27 ;  /* 0x00003c1b1c007388 */ /* 0x000fe20000000800 */
[----:B0-----:R-:W-:-:S03]  /*17f0*/  LOP3.LUT R35, R30, 0x18, RZ, 0xc0, !PT ;  /* 0x000000181e237812 */ /* 0x001fc600078ec0ff */
[----:B------:R-:W-:Y:S02]  /*1800*/  BAR.SYNC.DEFER_BLOCKING 0x0 ;  /* 0x0000000000007b1d */ /* 0x000fe40000010000 */
[----:B------:R-:W-:-:S04]  /*1810*/  IMAD R35, R16, 0x2, R35 ;  /* 0x0000000210237824 */ /* 0x000fc800078e0223 */
[----:B------:R-:W0:Y:S04]  /*1820*/  LDS R0, [R29+0x4] ;  /* 0x000004001d007984 */ /* 0x000e280000000800 */
[----:B------:R-:W1:Y:S04]  /*1830*/  LDS R39, [R29+0x8] ;  /* 0x000008001d277984 */ /* 0x000e680000000800 */
[----:B------:R-:W2:Y:S04]  /*1840*/  LDS R41, [R29+0xc] ;  /* 0x00000c001d297984 */ /* 0x000ea80000000800 */
[----:B------:R-:W3:Y:S01]  /*1850*/  LDS R37, [R29] ;  /* 0x000000001d257984 */ /* 0x000ee20000000800 */
[C-C-:B0-----:R-:W-:Y:S01]  /*1860*/  FFMA R25, R19.reuse, R0, R32.reuse ;  /* 0x0000000013197223 */ /* 0x141fe20000000020 */
[C-C-:B-1----:R-:W-:Y:S01]  /*1870*/  FFMA R4, R19.reuse, R39, R32.reuse ;  /* 0x0000002713047223 */ /* 0x142fe20000000020 */
[C-C-:B--2---:R-:W-:Y:S01]  /*1880*/  FFMA R27, R19.reuse, R41, R32.reuse ;  /* 0x00000029131b7223 */ /* 0x144fe20000000020 */
[----:B------:R-:W-:Y:S01]  /*1890*/  BAR.SYNC.DEFER_BLOCKING 0x0 ;  /* 0x0000000000007b1d */ /* 0x000fe20000010000 */
[----:B---3--:R-:W-:-:S03]  /*18a0*/  FFMA R0, R19, R37, R32 ;  /* 0x0000002513007223 */ /* 0x008fc60000000020 */
[----:B------:R-:W-:Y:S01]  /*18b0*/  F2FP.BF16.PACK_AB R18, R27, R4 ;  /* 0x000000041b12723e */ /* 0x000fe200000010ff */
[----:B------:R-:W-:Y:S01]  /*18c0*/  IMAD.WIDE R32, R17, R10, c[0x0][0x178] ;  /* 0x00005e0011207625 */ /* 0x000fe200078e020a */
[----:B------:R-:W-:Y:S02]  /*18d0*/  F2FP.BF16.PACK_AB R16, R25, R0 ;  /* 0x000000001910723e */ /* 0x000fe400000010ff */
[----:B------:R-:W-:Y:S02]  /*18e0*/  PRMT R31, R18, 0x7632, R31 ;  /* 0x00007632121f7816 */ /* 0x000fe4000000001f */
[C---:B------:R-:W-:Y:S02]  /*18f0*/  PRMT R20, R16.reuse, 0x7610, R20 ;  /* 0x0000761010147816 */ /* 0x040fe40000000014 */
[----:B------:R-:W-:Y:S01]  /*1900*/  PRMT R22, R16, 0x7632, R22 ;  /* 0x0000763210167816 */ /* 0x000fe20000000016 */
[----:B------:R-:W-:Y:S01]  /*1910*/  IMAD.WIDE R16, R23, R10, c[0x0][0x160] ;  /* 0x0000580017107625 */ /* 0x000fe200078e020a */
[----:B------:R0:W-:Y:S04]  /*1920*/  STS.U16 [R36+0x1010], R18 ;  /* 0x0010101224007388 */ /* 0x0001e80000000400 */
[----:B------:R-:W-:Y:S04]  /*1930*/  STS.U16 [R36+0x1818], R31 ;  /* 0x0018181f24007388 */ /* 0x000fe80000000400 */
[----:B------:R-:W-:Y:S01]  /*1940*/  STS.U16 [R36], R20 ;  /* 0x0000001424007388 */ /* 0x000fe20000000400 */
[----:B0-----:R-:W-:-:S03]  /*1950*/  CS2R R18, SRZ ;  /* 0x0000000000127805 */ /* 0x001fc6000001ff00 */
[----:B------:R-:W-:Y:S04]  /*1960*/  STS.U16 [R36+0x808], R22 ;  /* 0x0008081624007388 */ /* 0x000fe80000000400 */
[----:B------:R-:W-:Y:S06]  /*1970*/  BAR.SYNC.DEFER_BLOCKING 0x0 ;  /* 0x0000000000007b1d */ /* 0x000fec0000010000 */
[----:B------:R-:W0:Y:S04]  /*1980*/  LDS.64 R42, [R35] ;  /* 0x00000000232a7984 */ /* 0x000e280000000a00 */
[----:B0-----:R0:W-:Y:S04]  /*1990*/  @!P1 STG.E.64 [R32.64], R42 ;  /* 0x0000002a20009986 */ /* 0x0011e8000c101b04 */
[----:B------:R-:W2:Y:S04]  /*19a0*/  @!P1 LDG.E.EF.64 R18, [R16.64] ;  /* 0x0000000410129981 */ /* 0x000ea8000c0e1b00 */
[----:B------:R-:W3:Y:S04]  /*19b0*/  LDG.E.EL.U16 R38, [R14.64+0x2000] ;  /* 0x002000040e267981 */ /* 0x000ee8000c2e1500 */
[----:B------:R-:W4:Y:S04]  /*19c0*/  LDG.E.EL.U16 R40, [R14.64+0x800] ;  /* 0x000800040e287981 */ /* 0x000f28000c2e1500 */
[----:B------:R-:W5:Y:S04]  /*19d0*/  LDG.E.EL R34, [R2.64+0x4000] ;  /* 0x0040000402227981 */ /* 0x000f68000c2e1900 */
[----:B------:R-:W4:Y:S04]  /*19e0*/  LDG.E.EL R39, [R2.64+0x1000] ;  /* 0x0010000402277981 */ /* 0x000f28000c2e1900 */
[----:B------:R-:W-:Y:S01]  /*19f0*/  BAR.SYNC.DEFER_BLOCKING 0x0 ;  /* 0x0000000000007b1d */ /* 0x000fe20000010000 */
[C---:B--2---:R-:W-:Y:S01]  /*1a00*/  PRMT R20, R18.reuse, 0x7632, R20 ;  /* 0x0000763212147816 */ /* 0x044fe20000000014 */
[C---:B------:R-:W-:Y:S01]  /*1a10*/  IMAD.U32 R37, R19.reuse, 0x10000, RZ ;  /* 0x0001000013257824 */ /* 0x040fe200078e00ff */
[----:B------:R-:W-:Y:S01]  /*1a20*/  PRMT R22, R19, 0x7632, R22 ;  /* 0x0000763213167816 */ /* 0x000fe20000000016 */
[----:B------:R-:W-:-:S02]  /*1a30*/  IMAD.U32 R31, R18, 0x10000, RZ ;  /* 0x00010000121f7824 */ /* 0x000fc400078e00ff */
[----:B------:R-:W-:Y:S01]  /*1a40*/  IMAD.U32 R19, R20, 0x10000, RZ ;  /* 0x0001000014137824 */ /* 0x000fe200078e00ff */
[----:B------:R-:W-:Y:S01]  /*1a50*/  FADD R37, -R24, R37 ;  /* 0x0000002518257221 */ /* 0x000fe20000000100 */
[----:B0-----:R-:W-:Y:S01]  /*1a60*/  IMAD.U32 R33, R22, 0x10000, RZ ;  /* 0x0001000016217824 */ /* 0x001fe200078e00ff */
[C---:B------:R-:W-:Y:S01]  /*1a70*/  FADD R31, -R24.reuse, R31 ;  /* 0x0000001f181f7221 */ /* 0x040fe20000000100 */
[----:B------:R-:W-:Y:S01]  /*1a80*/  FADD R19, -R24, R19 ;  /* 0x0000001318137221 */ /* 0x000fe20000000100 */
[----:B------:R-:W-:Y:S01]  /*1a90*/  FMUL R37, R26, R37 ;  /* 0x000000251a257220 */ /* 0x000fe20000400000 */
[----:B------:R-:W-:Y:S01]  /*1aa0*/  FADD R33, -R24, R33 ;  /* 0x0000002118217221 */ /* 0x000fe20000000100 */
[C---:B------:R-:W-:Y:S01]  /*1ab0*/  FMUL R31, R26.reuse, R31 ;  /* 0x0000001f1a1f7220 */ /* 0x040fe20000400000 */
[----:B------:R-:W-:Y:S01]  /*1ac0*/  FMUL R19, R26, R19 ;  /* 0x000000131a137220 */ /* 0x000fe20000400000 */
[----:B---3--:R-:W-:Y:S01]  /*1ad0*/  IMAD.U32 R17, R38, 0x10000, RZ ;  /* 0x0001000026117824 */ /* 0x008fe200078e00ff */
[----:B------:R-:W-:Y:S01]  /*1ae0*/  FMUL R33, R26, R33 ;  /* 0x000000211a217220 */ /* 0x000fe20000400000 */
[----:B------:R0:W-:Y:S01]  /*1af0*/  STS [R28+0x28], R37 ;  /* 0x000028251c007388 */ /* 0x0001e20000000800 */
[----:B----4-:R-:W-:Y:S01]  /*1b00*/  IMAD.U32 R40, R40, 0x10000, RZ ;  /* 0x0001000028287824 */ /* 0x010fe200078e00ff */
[----:B-----5:R-:W-:-:S02]  /*1b10*/  FADD R17, R34, R17 ;  /* 0x0000001122117221 */ /* 0x020fc40000000000 */
[----:B------:R-:W-:Y:S01]  /*1b20*/  STS [R28], R31 ;  /* 0x0000001f1c007388 */ /* 0x000fe20000000800 */
[----:B------:R-:W-:Y:S01]  /*1b30*/  FADD R40, R39, R40 ;  /* 0x0000002827287221 */ /* 0x000fe20000000000 */
[----:B------:R-:W-:Y:S02]  /*1b40*/  FADD R17, R17, 1 ;  /* 0x3f80000011117421 */ /* 0x000fe40000000000 */
[----:B------:R1:W-:Y:S01]  /*1b50*/  STS [R28+0x14], R19 ;  /* 0x000014131c007388 */ /* 0x0003e20000000800 */
[----:B0-----:R-:W-:Y:S01]  /*1b60*/  IADD3 R37, R21, 0x800, RZ ;  /* 0x0000080015257810 */ /* 0x001fe20007ffe0ff */
[-C--:B------:R-:W-:Y:S02]  /*1b70*/  IMAD.WIDE R20, R23, R10.reuse, c[0x0][0x178] ;  /* 0x00005e0017147625 */ /* 0x080fe400078e020a */
[----:B------:R-:W-:Y:S02]  /*1b80*/  STS [R28+0x3c], R33 ;  /* 0x00003c211c007388 */ /* 0x000fe40000000800 */
[----:B------:R-:W-:-:S02]  /*1b90*/  IMAD.WIDE R22, R37, R10, c[0x0][0x160] ;  /* 0x0000580025167625 */ /* 0x000fc400078e020a */
[----:B------:R-:W-:Y:S01]  /*1ba0*/  BAR.SYNC.DEFER_BLOCKING 0x0 ;  /* 0x0000000000007b1d */ /* 0x000fe20000010000 */
[----:B-1----:R-:W-:-:S05]  /*1bb0*/  CS2R R18, SRZ ;  /* 0x0000000000127805 */ /* 0x002fca000001ff00 */
[----:B------:R-:W0:Y:S04]  /*1bc0*/  LDS R16, [R29+0x8] ;  /* 0x000008001d107984 */ /* 0x000e280000000800 */
[----:B------:R-:W1:Y:S04]  /*1bd0*/  LDS R45, [R29+0xc] ;  /* 0x00000c001d2d7984 */ /* 0x000e680000000800 */
[----:B------:R-:W2:Y:S04]  /*1be0*/  LDS R43, [R29+0x4] ;  /* 0x000004001d2b7984 */ /* 0x000ea80000000800 */
[----:B------:R-:W3:Y:S01]  /*1bf0*/  LDS R41, [R29] ;  /* 0x000000001d297984 */ /* 0x000ee20000000800 */
[C-C-:B0-----:R-:W-:Y:S01]  /*1c00*/  FFMA R31, R17.reuse, R16, R40.reuse ;  /* 0x00000010111f7223 */ /* 0x141fe20000000028 */
[C-C-:B-1----:R-:W-:Y:S01]  /*1c10*/  FFMA R34, R17.reuse, R45, R40.reuse ;  /* 0x0000002d11227223 */ /* 0x142fe20000000028 */
[C-C-:B--2---:R-:W-:Y:S01]  /*1c20*/  FFMA R33, R17.reuse, R43, R40.reuse ;  /* 0x0000002b11217223 */ /* 0x144fe20000000028 */
[----:B---3--:R-:W-:-:S03]  /*1c30*/  FFMA R32, R17, R41, R40 ;  /* 0x0000002911207223 */ /* 0x008fc60000000028 */
[----:B------:R-:W-:Y:S02]  /*1c40*/  F2FP.BF16.PACK_AB R17, R34, R31 ;  /* 0x0000001f2211723e */ /* 0x000fe400000010ff */
[----:B------:R-:W-:Y:S02]  /*1c50*/  F2FP.BF16.PACK_AB R16, R33, R32 ;  /* 0x000000202110723e */ /* 0x000fe400000010ff */
[C---:B------:R-:W-:Y:S01]  /*1c60*/  PRMT R40, R17.reuse, 0x7610, R40 ;  /* 0x0000761011287816 */ /* 0x040fe20000000028 */
[----:B------:R-:W-:Y:S01]  /*1c70*/  BAR.SYNC.DEFER_BLOCKING 0x0 ;  /* 0x0000000000007b1d */ /* 0x000fe20000010000 */
[----:B------:R-:W-:Y:S02]  /*1c80*/  PRMT R41, R17, 0x7632, R41 ;  /* 0x0000763211297816 */ /* 0x000fe40000000029 */
[C---:B------:R-:W-:Y:S02]  /*1c90*/  PRMT R38, R16.reuse, 0x7610, R38 ;  /* 0x0000761010267816 */ /* 0x040fe40000000026 */
[----:B------:R-:W-:Y:S01]  /*1ca0*/  PRMT R39, R16, 0x7632, R39 ;  /* 0x0000763210277816 */ /* 0x000fe20000000027 */
[----:B------:R-:W-:Y:S04]  /*1cb0*/  STS.U16 [R36+0x1010], R40 ;  /* 0x0010102824007388 */ /* 0x000fe80000000400 */
[----:B------:R-:W-:Y:S04]  /*1cc0*/  STS.U16 [R36+0x1818], R41 ;  /* 0x0018182924007388 */ /* 0x000fe80000000400 */
[----:B------:R-:W-:Y:S04]  /*1cd0*/  STS.U16 [R36], R38 ;  /* 0x0000002624007388 */ /* 0x000fe80000000400 */
[----:B------:R-:W-:Y:S04]  /*1ce0*/  STS.U16 [R36+0x808], R39 ;  /* 0x0008082724007388 */ /* 0x000fe80000000400 */
[----:B------:R-:W-:Y:S06]  /*1cf0*/  BAR.SYNC.DEFER_BLOCKING 0x0 ;  /* 0x0000000000007b1d */ /* 0x000fec0000010000 */
[----:B------:R-:W0:Y:S04]  /*1d00*/  LDS.64 R16, [R35] ;  /* 0x0000000023107984 */ /* 0x000e280000000a00 */
[----:B0-----:R0:W-:Y:S04]  /*1d10*/  @!P1 STG.E.64 [R20.64], R16 ;  /* 0x0000001014009986 */ /* 0x0011e8000c101b04 */
[----:B------:R1:W2:Y:S04]  /*1d20*/  @!P1 LDG.E.EF.64 R18, [R22.64] ;  /* 0x0000000416129981 */ /* 0x0002a8000c0e1b00 */
[----:B------:R3:W4:Y:S04]  /*1d30*/  LDG.E.EL.U16 R42, [R14.64+0x2800] ;  /* 0x002800040e2a7981 */ /* 0x000728000c2e1500 */
[----:B------:R3:W5:Y:S04]  /*1d40*/  LDG.E.EL.U16 R45, [R14.64+0x1000] ;  /* 0x001000040e2d7981 */ /* 0x000768000c2e1500 */
[----:B------:R0:W4:Y:S04]  /*1d50*/  LDG.E.EL R40, [R2.64+0x5000] ;  /* 0x0050000402287981 */ /* 0x000128000c2e1900 */
[----:B------:R0:W5:Y:S01]  /*1d60*/  LDG.E.EL R44, [R2.64+0x2000] ;  /* 0x00200004022c7981 */ /* 0x000162000c2e1900 */
[----:B------:R-:W-:Y:S01]  /*1d70*/  FSETP.GT.AND P0, PT, R25, +INF , PT ;  /* 0x7f8000001900780b */ /* 0x000fe20003f04000 */
[----:B------:R-:W-:Y:S01]  /*1d80*/  IMAD.SHL.U32 R30, R30, 0x4, RZ ;  /* 0x000000041e1e7824 */ /* 0x000fe200078e00ff */
[----:B------:R-:W-:-:S02]  /*1d90*/  ISETP.GE.AND P3, PT, R8, 0x1010, PT ;  /* 0x000010100800780c */ /* 0x000fc40003f66270 */
[----:B------:R-:W-:Y:S02]  /*1da0*/  FSETP.GT.AND P5, PT, R27, +INF , PT ;  /* 0x7f8000001b00780b */ /* 0x000fe40003fa4000 */
[----:B0-----:R-:W-:-:S04]  /*1db0*/  FSEL R2, R25, +INF , !P0 ;  /* 0x7f80000019027808 */ /* 0x001fc80004000000 */
[----:B-1----:R-:W-:Y:S02]  /*1dc0*/  FSEL R22, R2, +INF , !P3 ;  /* 0x7f80000002167808 */ /* 0x002fe40005800000 */
[----:B------:R-:W-:Y:S02]  /*1dd0*/  FSEL R2, R27, +INF , !P5 ;  /* 0x7f8000001b027808 */ /* 0x000fe40006800000 */
[CC--:B------:R-:W-:Y:S02]  /*1de0*/  FSETP.GEU.AND P4, PT, R22.reuse, R33.reuse, PT ;  /* 0x000000211600720b */ /* 0x0c0fe40003f8e000 */
[C---:B------:R-:W-:Y:S02]  /*1df0*/  FSETP.NAN.AND P0, PT, R22.reuse, R22, PT ;  /* 0x000000161600720b */ /* 0x040fe40003f08000 */
[----:B------:R-:W-:Y:S02]  /*1e00*/  FSEL R3, R22, R33, !P4 ;  /* 0x0000002116037208 */ /* 0x000fe40006000000 */
[----:B------:R-:W-:-:S02]  /*1e10*/  FSETP.GT.AND P4, PT, R4, +INF , PT ;  /* 0x7f8000000400780b */ /* 0x000fc40003f84000 */
[----:B------:R-:W-:Y:S02]  /*1e20*/  @!P3 FSEL R22, R22, R3, P0 ;  /* 0x000000031616b208 */ /* 0x000fe40000000000 */
[----:B------:R-:W-:Y:S02]  /*1e30*/  FSETP.GT.AND P0, PT, R0, +INF , PT ;  /* 0x7f8000000000780b */ /* 0x000fe40003f04000 */
[----:B------:R-:W-:Y:S02]  /*1e40*/  FSEL R3, R4, +INF , !P4 ;  /* 0x7f80000004037808 */ /* 0x000fe40006000000 */
[----:B---3--:R-:W-:Y:S02]  /*1e50*/  FSEL R14, R0, +INF , !P0 ;  /* 0x7f800000000e7808 */ /* 0x008fe40004000000 */
[----:B------:R-:W-:Y:S02]  /*1e60*/  FSEL R3, R3, +INF , !P3 ;  /* 0x7f80000003037808 */ /* 0x000fe40005800000 */
[----:B------:R-:W-:-:S02]  /*1e70*/  FSEL R20, R14, +INF , !P3 ;  /* 0x7f8000000e147808 */ /* 0x000fc40005800000 */
[CC--:B------:R-:W-:Y:S02]  /*1e80*/  FSETP.GEU.AND P0, PT, R3.reuse, R31.reuse, PT ;  /* 0x0000001f0300720b */ /* 0x0c0fe40003f0e000 */
[C---:B------:R-:W-:Y:S02]  /*1e90*/  FSETP.GEU.AND P5, PT, R20.reuse, R32, PT ;  /* 0x000000201400720b */ /* 0x040fe40003fae000 */
[C---:B------:R-:W-:Y:S02]  /*1ea0*/  FSEL R14, R3.reuse, R31, !P0 ;  /* 0x0000001f030e7208 */ /* 0x040fe40004000000 */
[C---:B------:R-:W-:Y:S02]  /*1eb0*/  FSETP.NAN.AND P0, PT, R20.reuse, R20, PT ;  /* 0x000000141400720b */ /* 0x040fe40003f08000 */
[----:B------:R-:W-:Y:S02]  /*1ec0*/  FSEL R17, R20, R32, !P5 ;  /* 0x0000002014117208 */ /* 0x000fe40006800000 */
[----:B------:R-:W-:-:S02]  /*1ed0*/  FSETP.NAN.AND P4, PT, R3, R3, PT ;  /* 0x000000030300720b */ /* 0x000fc40003f88000 */
[----:B------:R-:W-:Y:S02]  /*1ee0*/  @!P3 FSEL R20, R20, R17, P0 ;  /* 0x000000111414b208 */ /* 0x000fe40000000000 */
[----:B------:R-:W-:Y:S02]  /*1ef0*/  @!P3 FSEL R3, R3, R14, P4 ;  /* 0x0000000e0303b208 */ /* 0x000fe40002000000 */
[----:B------:R-:W-:-:S04]  /*1f00*/  FSEL R2, R2, +INF , !P3 ;  /* 0x7f80000002027808 */ /* 0x000fc80005800000 */
[C---:B------:R-:W-:Y:S02]  /*1f10*/  FSETP.GEU.AND P5, PT, R2.reuse, R34, PT ;  /* 0x000000220200720b */ /* 0x040fe40003fae000 */
[C---:B------:R-:W-:Y:S02]  /*1f20*/  FSETP.NAN.AND P0, PT, R2.reuse, R2, PT ;  /* 0x000000020200720b */ /* 0x040fe40003f08000 */
[----:B------:R-:W-:Y:S02]  /*1f30*/  FSEL R17, R2, R34, !P5 ;  /* 0x0000002202117208 */ /* 0x000fe40006800000 */
[----:B------:R-:W-:Y:S02]  /*1f40*/  FSETP.NAN.AND P5, PT, R22, R22, PT ;  /* 0x000000161600720b */ /* 0x000fe40003fa8000 */
[----:B------:R-:W-:Y:S01]  /*1f50*/  @!P3 FSEL R2, R2, R17, P0 ;  /* 0x000000110202b208 */ /* 0x000fe20000000000 */
[----:B------:R-:W-:Y:S01]  /*1f60*/  BAR.SYNC.DEFER_BLOCKING 0x0 ;  /* 0x0000000000007b1d */ /* 0x000fe20000010000 */
[----:B------:R-:W-:-:S02]  /*1f70*/  FSETP.NAN.AND P0, PT, R3, R3, PT ;  /* 0x000000030300720b */ /* 0x000fc40003f08000 */
[C---:B--2---:R-:W-:Y:S01]  /*1f80*/  PRMT R38, R18.reuse, 0x7632, R38 ;  /* 0x0000763212267816 */ /* 0x044fe20000000026 */
[C---:B------:R-:W-:Y:S01]  /*1f90*/  IMAD.U32 R43, R19.reuse, 0x10000, RZ ;  /* 0x00010000132b7824 */ /* 0x040fe200078e00ff */
[----:B------:R-:W-:Y:S01]  /*1fa0*/  PRMT R39, R19, 0x7632, R39 ;  /* 0x0000763213277816 */ /* 0x000fe20000000027 */
[----:B------:R-:W-:Y:S02]  /*1fb0*/  IMAD.U32 R41, R18, 0x10000, RZ ;  /* 0x0001000012297824 */ /* 0x000fe400078e00ff */
[----:B------:R-:W-:Y:S01]  /*1fc0*/  IMAD.U32 R19, R38, 0x10000, RZ ;  /* 0x0001000026137824 */ /* 0x000fe200078e00ff */
[C---:B------:R-:W-:Y:S01]  /*1fd0*/  FADD R43, -R24.reuse, R43 ;  /* 0x0000002b182b7221 */ /* 0x040fe20000000100 */
[----:B------:R-:W-:Y:S01]  /*1fe0*/  IMAD.U32 R39, R39, 0x10000, RZ ;  /* 0x0001000027277824 */ /* 0x000fe200078e00ff */
[C---:B------:R-:W-:Y:S01]  /*1ff0*/  FADD R41, -R24.reuse, R41 ;  /* 0x0000002918297221 */ /* 0x040fe20000000100 */
[----:B------:R-:W-:Y:S01]  /*2000*/  FADD R19, -R24, R19 ;  /* 0x0000001318137221 */ /* 0x000fe20000000100 */
[----:B------:R-:W-:Y:S01]  /*2010*/  FMUL R43, R26, R43 ;  /* 0x0000002b1a2b7220 */ /* 0x000fe20000400000 */
[----:B------:R-:W-:Y:S01]  /*2020*/  FADD R39, -R24, R39 ;  /* 0x0000002718277221 */ /* 0x000fe20000000100 */
[C---:B------:R-:W-:Y:S01]  /*2030*/  FMUL R41, R26.reuse, R41 ;  /* 0x000000291a297220 */ /* 0x040fe20000400000 */
[----:B------:R-:W-:Y:S01]  /*2040*/  FMUL R19, R26, R19 ;  /* 0x000000131a137220 */ /* 0x000fe20000400000 */
[----:B----4-:R-:W-:Y:S01]  /*2050*/  IMAD.U32 R15, R42, 0x10000, RZ ;  /* 0x000100002a0f7824 */ /* 0x010fe200078e00ff */
[----:B------:R-:W-:Y:S01]  /*2060*/  FMUL R39, R26, R39 ;  /* 0x000000271a277220 */ /* 0x000fe20000400000 */
[----:B------:R-:W-:Y:S01]  /*2070*/  STS [R28+0x28], R43 ;  /* 0x0000282b1c007388 */ /* 0x000fe20000000800 */
[----:B-----5:R-:W-:Y:S01]  /*2080*/  IMAD.U32 R45, R45, 0x10000, RZ ;  /* 0x000100002d2d7824 */ /* 0x020fe200078e00ff */
[----:B------:R-:W-:-:S02]  /*2090*/  FADD R15, R40, R15 ;  /* 0x0000000f280f7221 */ /* 0x000fc40000000000 */
[----:B------:R-:W-:Y:S01]  /*20a0*/  STS [R28], R41 ;  /* 0x000000291c007388 */ /* 0x000fe20000000800 */
[----:B------:R-:W-:Y:S01]  /*20b0*/  FADD R45, R44, R45 ;  /* 0x0000002d2c2d7221 */ /* 0x000fe20000000000 */
[----:B------:R-:W-:Y:S02]  /*20c0*/  FADD R18, R15, 1 ;  /* 0x3f8000000f127421 */ /* 0x000fe40000000000 */
[----:B------:R-:W-:Y:S04]  /*20d0*/  STS [R28+0x14], R19 ;  /* 0x000014131c007388 */ /* 0x000fe80000000800 */
[----:B------:R-:W-:Y:S04]  /*20e0*/  STS [R28+0x3c], R39 ;  /* 0x00003c271c007388 */ /* 0x000fe80000000800 */
[----:B------:R-:W-:Y:S06]  /*20f0*/  BAR.SYNC.DEFER_BLOCKING 0x0 ;  /* 0x0000000000007b1d */ /* 0x000fec0000010000 */
[----:B------:R-:W0:Y:S04]  /*2100*/  LDS R24, [R29] ;  /* 0x000000001d187984 */ /* 0x000e280000000800 */
[----:B------:R-:W1:Y:S04]  /*2110*/  LDS R16, [R29+0x4] ;  /* 0x000004001d107984 */ /* 0x000e680000000800 */
[----:B------:R-:W2:Y:S04]  /*2120*/  LDS R19, [R29+0x8] ;  /* 0x000008001d137984 */ /* 0x000ea80000000800 */
[----:B------:R-:W3:Y:S01]  /*2130*/  LDS R26, [R29+0xc] ;  /* 0x00000c001d1a7984 */ /* 0x000ee20000000800 */
[C-C-:B0-----:R-:W-:Y:S01]  /*2140*/  FFMA R15, R18.reuse, R24, R45.reuse ;  /* 0x00000018120f7223 */ /* 0x141fe2000000002d */
[----:B-1----:R-:W-:-:S02]  /*2150*/  FFMA R16, R18, R16, R45 ;  /* 0x0000001012107223 */ /* 0x002fc4000000002d */
[----:B------:R-:W-:Y:S02]  /*2160*/  BAR.SYNC.DEFER_BLOCKING 0x0 ;  /* 0x0000000000007b1d */ /* 0x000fe40000010000 */
[----:B------:R-:W-:Y:S01]  /*2170*/  FSETP.GEU.AND P4, PT, R20, R15, PT ;  /* 0x0000000f1400720b */ /* 0x000fe20003f8e000 */
[--C-:B--2---:R-:W-:Y:S01]  /*2180*/  FFMA R14, R18, R19, R45.reuse ;  /* 0x00000013120e7223 */ /* 0x104fe2000000002d */
[----:B------:R-:W-:Y:S02]  /*2190*/  FSETP.GEU.AND P6, PT, R22, R16, PT ;  /* 0x000000101600720b */ /* 0x000fe40003fce000 */
[----:B------:R-:W-:Y:S01]  /*21a0*/  FSEL R23, R20, R15, !P4 ;  /* 0x0000000f14177208 */ /* 0x000fe20006000000 */
[----:B---3--:R-:W-:Y:S01]  /*21b0*/  FFMA R17, R18, R26, R45 ;  /* 0x0000001a12117223 */ /* 0x008fe2000000002d */
[----:B------:R-:W-:Y:S02]  /*21c0*/  FSETP.NAN.AND P4, PT, R20, R20, PT ;  /* 0x000000141400720b */ /* 0x000fe40003f88000 */
[----:B------:R-:W-:-:S02]  /*21d0*/  FSEL R21, R22, R16, !P6 ;  /* 0x0000001016157208 */ /* 0x000fc40007000000 */
[----:B------:R-:W-:Y:S02]  /*21e0*/  FSEL R23, R20, R23, P4 ;  /* 0x0000001714177208 */ /* 0x000fe40002000000 */
[----:B------:R-:W-:Y:S02]  /*21f0*/  FSEL R21, R22, R21, P5 ;  /* 0x0000001516157208 */ /* 0x000fe40002800000 */
[----:B------:R-:W-:Y:S02]  /*2200*/  FSEL R20, R23, R20, !P3 ;  /* 0x0000001417147208 */ /* 0x000fe40005800000 */
[----:B------:R-:W-:Y:S02]  /*2210*/  FSEL R22, R21, R22, !P3 ;  /* 0x0000001615167208 */ /* 0x000fe40005800000 */
[----:B------:R-:W-:Y:S01]  /*2220*/  FSETP.GEU.AND P4, PT, R3, R14, PT ;  /* 0x0000000e0300720b */ /* 0x000fe20003f8e000 */
[----:B------:R-:W0:Y:S01]  /*2230*/  SHFL.BFLY PT, R19, R20, 0x10, 0x1f ;  /* 0x0e001f0014137f89 */ /* 0x000e2200000e0000 */
[----:B------:R-:W-:-:S02]  /*2240*/  FSETP.GEU.AND P5, PT, R2, R17, PT ;  /* 0x000000110200720b */ /* 0x000fc40003fae000 */
[C---:B------:R-:W-:Y:S01]  /*2250*/  FSEL R18, R3.reuse, R14, !P4 ;  /* 0x0000000e03127208 */ /* 0x040fe20006000000 */
[----:B------:R-:W1:Y:S01]  /*2260*/  SHFL.BFLY PT, R29, R22, 0x10, 0x1f ;  /* 0x0e001f00161d7f89 */ /* 0x000e6200000e0000 */
[C---:B------:R-:W-:Y:S02]  /*2270*/  FSETP.NAN.AND P4, PT, R2.reuse, R2, PT ;  /* 0x000000020200720b */ /* 0x040fe40003f88000 */
[C---:B------:R-:W-:Y:S02]  /*2280*/  FSEL R21, R2.reuse, R17, !P5 ;  /* 0x0000001102157208 */ /* 0x040fe40006800000 */
[----:B------:R-:W-:Y:S02]  /*2290*/  FSEL R18, R3, R18, P0 ;  /* 0x0000001203127208 */ /* 0x000fe40000000000 */
[----:B------:R-:W-:Y:S02]  /*22a0*/  FSEL R21, R2, R21, P4 ;  /* 0x0000001502157208 */ /* 0x000fe40002000000 */
[----:B------:R-:W-:-:S02]  /*22b0*/  FSETP.NAN.AND P4, PT, R20, R20, PT ;  /* 0x000000141400720b */ /* 0x000fc40003f88000 */
[----:B------:R-:W-:Y:S02]  /*22c0*/  FSEL R23, R18, R3, !P3 ;  /* 0x0000000312177208 */ /* 0x000fe40005800000 */
[----:B------:R-:W-:Y:S02]  /*22d0*/  FSEL R21, R21, R2, !P3 ;  /* 0x0000000215157208 */ /* 0x000fe40005800000 */
[----:B------:R-:W-:Y:S01]  /*22e0*/  FSETP.NAN.AND P0, PT, R22, R22, PT ;  /* 0x000000161600720b */ /* 0x000fe20003f08000 */
[----:B------:R-:W2:Y:S01]  /*22f0*/  SHFL.BFLY PT, R2, R23, 0x10, 0x1f ;  /* 0x0e001f0017027f89 */ /* 0x000ea200000e0000 */
[----:B------:R-:W-:Y:S02]  /*2300*/  F2FP.BF16.PACK_AB R24, R17, R14 ;  /* 0x0000000e1118723e */ /* 0x000fe400000010ff */
[----:B0-----:R-:W-:Y:S01]  /*2310*/  FSETP.GEU.AND P5, PT, R20, R19, PT ;  /* 0x000000131400720b */ /* 0x001fe20003fae000 */
[----:B------:R-:W0:Y:S01]  /*2320*/  SHFL.BFLY PT, R18, R21, 0x10, 0x1f ;  /* 0x0e001f0015127f89 */ /* 0x000e2200000e0000 */
[----:B------:R-:W-:-:S02]  /*2330*/  PRMT R38, R24, 0x7610, R38 ;  /* 0x0000761018267816 */ /* 0x000fc40000000026 */
[----:B------:R-:W-:Y:S02]  /*2340*/  @!P4 FSEL R20, R20, R19, !P5 ;  /* 0x000000131414c208 */ /* 0x000fe40006800000 */
[C---:B-1----:R-:W-:Y:S01]  /*2350*/  FSETP.GEU.AND P6, PT, R22.reuse, R29, PT ;  /* 0x0000001d1600720b */ /* 0x042fe20003fce000 */
[----:B------:R-:W-:Y:S01]  /*2360*/  STS.U16 [R36+0x1010], R38 ;  /* 0x0010102624007388 */ /* 0x000fe20000000400 */
[----:B------:R-:W-:Y:S02]  /*2370*/  FSETP.NAN.AND P4, PT, R23, R23, PT ;  /* 0x000000171700720b */ /* 0x000fe40003f88000 */
[----:B------:R-:W-:Y:S01]  /*2380*/  @!P0 FSEL R22, R22, R29, !P6 ;  /* 0x0000001d16168208 */ /* 0x000fe20007000000 */
[----:B------:R-:W1:Y:S01]  /*2390*/  SHFL.BFLY PT, R3, R20, 0x8, 0x1f ;  /* 0x0d001f0014037f89 */ /* 0x000e6200000e0000 */
[----:B------:R-:W-:Y:S02]  /*23a0*/  FSETP.NAN.AND P0, PT, R21, R21, PT ;  /* 0x000000151500720b */ /* 0x000fe40003f08000 */
[----:B------:R-:W-:Y:S01]  /*23b0*/  PRMT R39, R24, 0x7632, R39 ;  /* 0x0000763218277816 */ /* 0x000fe20000000027 */
[----:B------:R-:W3:Y:S04]  /*23c0*/  SHFL.BFLY PT, R19, R22, 0x8, 0x1f ;  /* 0x0d001f0016137f89 */ /* 0x000ee800000e0000 */
[----:B------:R-:W-:Y:S01]  /*23d0*/  STS.U16 [R36+0x1818], R39 ;  /* 0x0018182724007388 */ /* 0x000fe20000000400 */
[----:B--2---:R-:W-:-:S04]  /*23e0*/  FSETP.GEU.AND P5, PT, R23, R2, PT ;  /* 0x000000021700720b */ /* 0x004fc80003fae000 */
[----:B------:R-:W-:Y:S02]  /*23f0*/  @!P4 FSEL R23, R23, R2, !P5 ;  /* 0x000000021717c208 */ /* 0x000fe40006800000 */
[----:B0-----:R-:W-:-:S03]  /*2400*/  FSETP.GEU.AND P4, PT, R21, R18, PT ;  /* 0x000000121500720b */ /* 0x001fc60003f8e000 */
[----:B------:R-:W0:Y:S01]  /*2410*/  SHFL.BFLY PT, R2, R23, 0x8, 0x1f ;  /* 0x0d001f0017027f89 */ /* 0x000e2200000e0000 */
[----:B------:R-:W-:Y:S02]  /*2420*/  @!P0 FSEL R21, R21, R18, !P4 ;  /* 0x0000001215158208 */ /* 0x000fe40006000000 */
[----:B------:R-:W-:Y:S02]  /*2430*/  FSETP.NAN.AND P0, PT, R20, R20, PT ;  /* 0x000000141400720b */ /* 0x000fe40003f08000 */
[----:B------:R-:W-:Y:S01]  /*2440*/  FSETP.NAN.AND P4, PT, R22, R22, PT ;  /* 0x000000161600720b */ /* 0x000fe20003f88000 */
[----:B------:R-:W2:Y:S01]  /*2450*/  SHFL.BFLY PT, R18, R21, 0x8, 0x1f ;  /* 0x0d001f0015127f89 */ /* 0x000ea200000e0000 */
[----:B-1----:R-:W-:Y:S02]  /*2460*/  FSETP.GEU.AND P5, PT, R20, R3, PT ;  /* 0x000000031400720b */ /* 0x002fe40003fae000 */
[----:B---3--:R-:W-:-:S11]  /*2470*/  FSETP.GEU.AND P6, PT, R22, R19, PT ;  /* 0x000000131600720b */ /* 0x008fd60003fce000 */
[----:B------:R-:W-:Y:S02]  /*2480*/  @P5 FSEL R20, R20, R3, P0 ;  /* 0x0000000314145208 */ /* 0x000fe40000000000 */
[C---:B------:R-:W-:Y:S02]  /*2490*/  FSETP.NAN.AND P0, PT, R23.reuse, R23, PT ;  /* 0x000000171700720b */ /* 0x040fe40003f08000 */
[----:B------:R-:W-:Y:S01]  /*24a0*/  @P6 FSEL R22, R22, R19, P4 ;  /* 0x0000001316166208 */ /* 0x000fe20002000000 */
[----:B------:R-:W1:Y:S01]  /*24b0*/  SHFL.BFLY PT, R3, R20, 0x4, 0x1f ;  /* 0x0c801f0014037f89 */ /* 0x000e6200000e0000 */
[----:B0-----:R-:W-:-:S03]  /*24c0*/  FSETP.GEU.AND P4, PT, R23, R2, PT ;  /* 0x000000021700720b */ /* 0x001fc60003f8e000 */
[----:B------:R-:W0:Y:S01]  /*24d0*/  SHFL.BFLY PT, R19, R22, 0x4, 0x1f ;  /* 0x0c801f0016137f89 */ /* 0x000e2200000e0000 */
[----:B--2---:R-:W-:-:S09]  /*24e0*/  FSETP.GEU.AND P5, PT, R21, R18, PT ;  /* 0x000000121500720b */ /* 0x004fd20003fae000 */
[----:B------:R-:W-:Y:S02]  /*24f0*/  @P4 FSEL R23, R23, R2, P0 ;  /* 0x0000000217174208 */ /* 0x000fe40000000000 */
[C---:B------:R-:W-:Y:S02]  /*2500*/  FSETP.NAN.AND P0, PT, R21.reuse, R21, PT ;  /* 0x000000151500720b */ /* 0x040fe40003f08000 */
[----:B------:R-:W-:Y:S01]  /*2510*/  FSETP.NAN.AND P4, PT, R22, R22, PT ;  /* 0x000000161600720b */ /* 0x000fe20003f88000 */
[----:B------:R-:W2:Y:S01]  /*2520*/  SHFL.BFLY PT, R2, R23, 0x4, 0x1f ;  /* 0x0c801f0017027f89 */ /* 0x000ea200000e0000 */
[----:B------:R-:W-:Y:S02]  /*2530*/  @P5 FSEL R21, R21, R18, P0 ;  /* 0x0000001215155208 */ /* 0x000fe40000000000 */
[C---:B------:R-:W-:Y:S02]  /*2540*/  FSETP.NAN.AND P0, PT, R20.reuse, R20, PT ;  /* 0x000000141400720b */ /* 0x040fe40003f08000 */
[----:B-1----:R-:W-:Y:S01]  /*2550*/  FSETP.GEU.AND P5, PT, R20, R3, PT ;  /* 0x000000031400720b */ /* 0x002fe20003fae000 */
[----:B------:R-:W1:Y:S01]  /*2560*/  SHFL.BFLY PT, R18, R21, 0x4, 0x1f ;  /* 0x0c801f0015127f89 */ /* 0x000e6200000e0000 */
[----:B0-----:R-:W-:-:S11]  /*2570*/  FSETP.GEU.AND P6, PT, R22, R19, PT ;  /* 0x000000131600720b */ /* 0x001fd60003fce000 */
[----:B------:R-:W-:Y:S02]  /*2580*/  @P5 FSEL R20, R20, R3, P0 ;  /* 0x0000000314145208 */ /* 0x000fe40000000000 */
[C---:B------:R-:W-:Y:S02]  /*2590*/  FSETP.NAN.AND P0, PT, R23.reuse, R23, PT ;  /* 0x000000171700720b */ /* 0x040fe40003f08000 */
[----:B------:R-:W-:Y:S01]  /*25a0*/  @P6 FSEL R22, R22, R19, P4 ;  /* 0x0000001316166208 */ /* 0x000fe20002000000 */
[----:B------:R-:W0:Y:S01]  /*25b0*/  SHFL.BFLY PT, R3, R20, 0x2, 0x1f ;  /* 0x0c401f0014037f89 */ /* 0x000e2200000e0000 */
[----:B--2---:R-:W-:-:S03]  /*25c0*/  FSETP.GEU.AND P4, PT, R23, R2, PT ;  /* 0x000000021700720b */ /* 0x004fc60003f8e000 */
[----:B------:R-:W2:Y:S01]  /*25d0*/  SHFL.BFLY PT, R19, R22, 0x2, 0x1f ;  /* 0x0c401f0016137f89 */ /* 0x000ea200000e0000 */
[----:B-1----:R-:W-:-:S09]  /*25e0*/  FSETP.GEU.AND P5, PT, R21, R18, PT ;  /* 0x000000121500720b */ /* 0x002fd20003fae000 */
[----:B------:R-:W-:Y:S02]  /*25f0*/  @P4 FSEL R23, R23, R2, P0 ;  /* 0x0000000217174208 */ /* 0x000fe40000000000 */
[C---:B------:R-:W-:Y:S02]  /*2600*/  FSETP.NAN.AND P0, PT, R21.reuse, R21, PT ;  /* 0x000000151500720b */ /* 0x040fe40003f08000 */
[----:B------:R-:W-:Y:S01]  /*2610*/  FSETP.NAN.AND P4, PT, R22, R22, PT ;  /* 0x000000161600720b */ /* 0x000fe20003f88000 */
[----:B------:R-:W1:Y:S01]  /*2620*/  SHFL.BFLY PT, R2, R23, 0x2, 0x1f ;  /* 0x0c401f0017027f89 */ /* 0x000e6200000e0000 */
[----:B------:R-:W-:Y:S02]  /*2630*/  @P5 FSEL R21, R21, R18, P0 ;  /* 0x0000001215155208 */ /* 0x000fe40000000000 */
[C---:B------:R-:W-:Y:S02]  /*2640*/  FSETP.NAN.AND P0, PT, R20.reuse, R20, PT ;  /* 0x000000141400720b */ /* 0x040fe40003f08000 */
[----:B0-----:R-:W-:Y:S01]  /*2650*/  FSETP.GEU.AND P5, PT, R20, R3, PT ;  /* 0x000000031400720b */ /* 0x001fe20003fae000 */
[----:B------:R-:W0:Y:S01]  /*2660*/  SHFL.BFLY PT, R18, R21, 0x2, 0x1f ;  /* 0x0c401f0015127f89 */ /* 0x000e2200000e0000 */
[----:B--2---:R-:W-:-:S11]  /*2670*/  FSETP.GEU.AND P6, PT, R22, R19, PT ;  /* 0x000000131600720b */ /* 0x004fd60003fce000 */
[----:B------:R-:W-:Y:S02]  /*2680*/  @P5 FSEL R20, R20, R3, P0 ;  /* 0x0000000314145208 */ /* 0x000fe40000000000 */
[----:B------:R-:W-:Y:S02]  /*2690*/  F2FP.BF16.PACK_AB R3, R16, R15 ;  /* 0x0000000f1003723e */ /* 0x000fe400000010ff */
[----:B------:R-:W-:Y:S02]  /*26a0*/  @P6 FSEL R22, R22, R19, P4 ;  /* 0x0000001316166208 */ /* 0x000fe40002000000 */
[C---:B------:R-:W-:Y:S01]  /*26b0*/  PRMT R26, R3.reuse, 0x7610, R26 ;  /* 0x00007610031a7816 */ /* 0x040fe2000000001a */
[----:B------:R-:W2:Y:S01]  /*26c0*/  SHFL.BFLY PT, R19, R20, 0x1, 0x1f ;  /* 0x0c201f0014137f89 */ /* 0x000ea200000e0000 */
[----:B------:R-:W-:Y:S02]  /*26d0*/  PRMT R28, R3, 0x7632, R28 ;  /* 0x00007632031c7816 */ /* 0x000fe4000000001c */
[C---:B-1----:R-:W-:Y:S01]  /*26e0*/  FSETP.GEU.AND P4, PT, R23.reuse, R2, PT ;  /* 0x000000021700720b */ /* 0x042fe20003f8e000 */
[----:B------:R-:W-:Y:S01]  /*26f0*/  STS.U16 [R36], R26 ;  /* 0x0000001a24007388 */ /* 0x000fe20000000400 */
[----:B------:R-:W-:-:S02]  /*2700*/  FSETP.NAN.AND P0, PT, R23, R23, PT ;  /* 0x000000171700720b */ /* 0x000fc40003f08000 */
[----:B0-----:R-:W-:Y:S01]  /*2710*/  FSETP.GEU.AND P5, PT, R21, R18, PT ;  /* 0x000000121500720b */ /* 0x001fe20003fae000 */
[----:B------:R-:W-:Y:S04]  /*2720*/  STS.U16 [R36+0x808], R28 ;  /* 0x0008081c24007388 */ /* 0x000fe80000000400 */
[----:B------:R-:W0:Y:S04]  /*2730*/  SHFL.BFLY PT, R29, R22, 0x1, 0x1f ;  /* 0x0c201f00161d7f89 */ /* 0x000e2800000e0000 */
[----:B------:R-:W-:Y:S01]  /*2740*/  @P4 FSEL R23, R23, R2, P0 ;  /* 0x0000000217174208 */ /* 0x000fe20000000000 */
[----:B------:R-:W-:Y:S01]  /*2750*/  BAR.SYNC.DEFER_BLOCKING 0x0 ;  /* 0x0000000000007b1d */ /* 0x000fe20000010000 */
[----:B------:R-:W-:-:S02]  /*2760*/  FSETP.NAN.AND P0, PT, R21, R21, PT ;  /* 0x000000151500720b */ /* 0x000fc40003f08000 */
[----:B------:R-:W-:Y:S02]  /*2770*/  FSETP.NAN.AND P6, PT, R23, R23, PT ;  /* 0x000000171700720b */ /* 0x000fe40003fc8000 */
[----:B------:R-:W-:Y:S02]  /*2780*/  @P5 FSEL R21, R21, R18, P0 ;  /* 0x0000001215155208 */ /* 0x000fe40000000000 */
[----:B------:R-:W1:Y:S01]  /*2790*/  SHFL.BFLY PT, R18, R23, 0x1, 0x1f ;  /* 0x0c201f0017127f89 */ /* 0x000e6200000e0000 */
[C---:B--2---:R-:W-:Y:S02]  /*27a0*/  FSETP.GEU.AND P4, PT, R20.reuse, R19, PT ;  /* 0x000000131400720b */ /* 0x044fe40003f8e000 */
[----:B------:R-:W-:Y:S01]  /*27b0*/  FSETP.NAN.AND P0, PT, R20, R20, PT ;  /* 0x000000141400720b */ /* 0x000fe20003f08000 */
[----:B------:R-:W2:Y:S01]  /*27c0*/  SHFL.BFLY PT, R24, R21, 0x1, 0x1f ;  /* 0x0c201f0015187f89 */ /* 0x000ea200000e0000 */
[----:B------:R-:W-:-:S09]  /*27d0*/  FSETP.NAN.AND P5, PT, R22, R22, PT ;  /* 0x000000161600720b */ /* 0x000fd20003fa8000 */
[----:B------:R-:W-:Y:S02]  /*27e0*/  @P4 SEL R20, R20, R19, P0 ;  /* 0x0000001314144207 */ /* 0x000fe40000000000 */
[CC--:B0-----:R-:W-:Y:S01]  /*27f0*/  FSETP.GEU.AND P4, PT, R22.reuse, R29.reuse, PT ;  /* 0x0000001d1600720b */ /* 0x0c1fe20003f8e000 */
[----:B------:R-:W0:Y:S01]  /*2800*/  LDS.64 R2, [R35] ;  /* 0x0000000023027984 */ /* 0x000e220000000a00 */
[C---:B------:R-:W-:Y:S02]  /*2810*/  SEL R29, R22.reuse, R29, P5 ;  /* 0x0000001d161d7207 */ /* 0x040fe40002800000 */
[----:B------:R-:W-:Y:S02]  /*2820*/  FSETP.NAN.AND P0, PT, R21, R21, PT ;  /* 0x000000151500720b */ /* 0x000fe40003f08000 */
[----:B------:R-:W-:Y:S02]  /*2830*/  SEL R22, R22, R29, !P4 ;  /* 0x0000001d16167207 */ /* 0x000fe40006000000 */
[----:B-1----:R-:W-:-:S02]  /*2840*/  FSETP.GEU.AND P5, PT, R23, R18, PT ;  /* 0x000000121700720b */ /* 0x002fc40003fae000 */
[----:B------:R-:W-:Y:S01]  /*2850*/  SEL R26, R23, R18, P6 ;  /* 0x00000012171a7207 */ /* 0x000fe20003000000 */
[----:B------:R-:W-:Y:S01]  /*2860*/  IMAD.WIDE R18, R37, R10, c[0x0][0x178] ;  /* 0x00005e0025127625 */ /* 0x000fe200078e020a */
[CC--:B--2---:R-:W-:Y:S02]  /*2870*/  FSETP.GEU.AND P6, PT, R21.reuse, R24.reuse, PT ;  /* 0x000000181500720b */ /* 0x0c4fe40003fce000 */
[----:B------:R-:W-:Y:S02]  /*2880*/  SEL R24, R21, R24, P0 ;  /* 0x0000001815187207 */ /* 0x000fe40000000000 */
[----:B------:R-:W-:Y:S02]  /*2890*/  SEL R26, R23, R26, !P5 ;  /* 0x0000001a171a7207 */ /* 0x000fe40006800000 */
[----:B------:R-:W-:Y:S02]  /*28a0*/  SEL R24, R21, R24, !P6 ;  /* 0x0000001815187207 */ /* 0x000fe40007000000 */
[----:B------:R-:W-:-:S02]  /*28b0*/  LOP3.LUT R21, R30, 0x7c, RZ, 0xe2, !PT ;  /* 0x0000007c1e157812 */ /* 0x000fc400078ee2ff */
[----:B------:R-:W-:Y:S02]  /*28c0*/  ISETP.GE.AND P0, PT, R11, 0x80, PT ;  /* 0x000000800b00780c */ /* 0x000fe40003f06270 */
[----:B------:R-:W-:Y:S02]  /*28d0*/  FSETP.GEU.AND P4, PT, R27, -INF , PT ;  /* 0xff8000001b00780b */ /* 0x000fe40003f8e000 */
[----:B------:R-:W-:Y:S02]  /*28e0*/  FSETP.GEU.AND P5, PT, R25, -INF , PT ;  /* 0xff8000001900780b */ /* 0x000fe40003fae000 */
[----:B------:R-:W-:Y:S02]  /*28f0*/  FSEL R27, R27, -INF , P4 ;  /* 0xff8000001b1b7808 */ /* 0x000fe40002000000 */
[----:B------:R-:W-:Y:S02]  /*2900*/  FSETP.GEU.AND P4, PT, R0, -INF , PT ;  /* 0xff8000000000780b */ /* 0x000fe40003f8e000 */
[----:B------:R-:W-:-:S02]  /*2910*/  FSEL R27, R27, -INF , !P3 ;  /* 0xff8000001b1b7808 */ /* 0x000fc40005800000 */
[----:B------:R-:W-:Y:S02]  /*2920*/  FSEL R25, R25, -INF , P5 ;  /* 0xff80000019197808 */ /* 0x000fe40002800000 */
[----:B------:R-:W-:Y:S02]  /*2930*/  FSEL R0, R0, -INF , P4 ;  /* 0xff80000000007808 */ /* 0x000fe40002000000 */
[----:B------:R-:W-:Y:S02]  /*2940*/  FSETP.GT.AND P5, PT, R27, R34, PT ;  /* 0x000000221b00720b */ /* 0x000fe40003fa4000 */
[----:B------:R-:W-:Y:S01]  /*2950*/  FSEL R25, R25, -INF , !P3 ;  /* 0xff80000019197808 */ /* 0x000fe20005800000 */
[----:B0-----:R0:W-:Y:S04]  /*2960*/  @!P1 STG.E.64 [R18.64], R2 ;  /* 0x0000000212009986 */ /* 0x0011e8000c101b04 */
[----:B------:R-:W-:Y:S01]  /*2970*/  BAR.SYNC.DEFER_BLOCKING 0x0 ;  /* 0x0000000000007b1d */ /* 0x000fe20000010000 */
[----:B------:R-:W-:-:S02]  /*2980*/  FSETP.NAN.AND P4, PT, R27, R27, PT ;  /* 0x0000001b1b00720b */ /* 0x000fc40003f88000 */
[----:B------:R-:W-:Y:S02]  /*2990*/  FSEL R34, R27, R34, P5 ;  /* 0x000000221b227208 */ /* 0x000fe40002800000 */
[----:B------:R-:W-:Y:S02]  /*29a0*/  FSETP.GT.AND P6, PT, R25, R33, PT ;  /* 0x000000211900720b */ /* 0x000fe40003fc4000 */
[----:B------:R-:W-:Y:S02]  /*29b0*/  @!P3 FSEL R27, R27, R34, P4 ;  /* 0x000000221b1bb208 */ /* 0x000fe40002000000 */
[C---:B------:R-:W-:Y:S02]  /*29c0*/  FSETP.NAN.AND P4, PT, R25.reuse, R25, PT ;  /* 0x000000191900720b */ /* 0x040fe40003f88000 */
[----:B0-----:R-:W-:Y:S02]  /*29d0*/  FSEL R2, R0, -INF , !P3 ;  /* 0xff80000000027808 */ /* 0x001fe40005800000 */
[----:B------:R-:W-:-:S02]  /*29e0*/  FSEL R0, R25, R33, P6 ;  /* 0x0000002119007208 */ /* 0x000fc40003000000 */
[C---:B------:R-:W-:Y:S02]  /*29f0*/  FSETP.GT.AND P5, PT, R2.reuse, R32, PT ;  /* 0x000000200200720b */ /* 0x040fe40003fa4000 */
[C---:B------:R-:W-:Y:S02]  /*2a00*/  FSETP.NAN.AND P6, PT, R2.reuse, R2, PT ;  /* 0x000000020200720b */ /* 0x040fe40003fc8000 */
[C---:B------:R-:W-:Y:S02]  /*2a10*/  FSEL R3, R2.reuse, R32, P5 ;  /* 0x0000002002037208 */ /* 0x040fe40002800000 */
[----:B------:R-:W-:Y:S02]  /*2a20*/  FSETP.GT.AND P5, PT, R27, R17, PT ;  /* 0x000000111b00720b */ /* 0x000fe40003fa4000 */
[----:B------:R-:W-:Y:S01]  /*2a30*/  @!P3 FSEL R25, R25, R0, P4 ;  /* 0x000000001919b208 */ /* 0x000fe20002000000 */
[----:B------:R0:W-:Y:S01]  /*2a40*/  @!P2 STS [R21], R20 ;  /* 0x000000141500a388 */ /* 0x0001e20000000800 */
[----:B------:R-:W-:-:S02]  /*2a50*/  @!P3 FSEL R2, R2, R3, P6 ;  /* 0x000000030202b208 */ /* 0x000fc40003000000 */
[C---:B------:R-:W-:Y:S01]  /*2a60*/  FSETP.GEU.AND P6, PT, R4.reuse, -INF , PT ;  /* 0xff8000000400780b */ /* 0x040fe20003fce000 */
[----:B------:R-:W-:Y:S01]  /*2a70*/  @!P2 STS [R21+0x80], R22 ;  /* 0x000080161500a388 */ /* 0x000fe20000000800 */
[C---:B------:R-:W-:Y:S02]  /*2a80*/  FSETP.NAN.AND P4, PT, R27.reuse, R27, PT ;  /* 0x0000001b1b00720b */ /* 0x040fe40003f88000 */
[----:B------:R-:W-:Y:S01]  /*2a90*/  FSEL R0, R27, R17, P5 ;  /* 0x000000111b007208 */ /* 0x000fe20002800000 */
[----:B------:R-:W-:Y:S01]  /*2aa0*/  @!P2 STS [R21+0x100], R26 ;  /* 0x0001001a1500a388 */ /* 0x000fe20000000800 */
[----:B------:R-:W-:Y:S02]  /*2ab0*/  FSETP.GT.AND P5, PT, R25, R16, PT ;  /* 0x000000101900720b */ /* 0x000fe40003fa4000 */
[----:B------:R-:W-:Y:S01]  /*2ac0*/  FSEL R4, R4, -INF , P6 ;  /* 0xff80000004047808 */ /* 0x000fe20003000000 */
[----:B------:R-:W-:Y:S01]  /*2ad0*/  @!P2 STS [R21+0x180], R24 ;  /* 0x000180181500a388 */ /* 0x000fe20000000800 */
[----:B------:R-:W-:-:S03]  /*2ae0*/  FSEL R0, R27, R0, P4 ;  /* 0x000000001b007208 */ /* 0x000fc60002000000 */
[----:B------:R-:W-:Y:S01]  /*2af0*/  BAR.SYNC.DEFER_BLOCKING 0x0 ;  /* 0x0000000000007b1d */ /* 0x000fe20000010000 */
[C---:B------:R-:W-:Y:S02]  /*2b00*/  FSETP.NAN.AND P4, PT, R25.reuse, R25, PT ;  /* 0x000000191900720b */ /* 0x040fe40003f88000 */
[C---:B------:R-:W-:Y:S02]  /*2b10*/  FSEL R16, R25.reuse, R16, P5 ;  /* 0x0000001019107208 */ /* 0x040fe40002800000 */
[----:B------:R-:W-:Y:S02]  /*2b20*/  FSETP.GT.AND P5, PT, R2, R15, PT ;  /* 0x0000000f0200720b */ /* 0x000fe40003fa4000 */
[----:B------:R-:W-:Y:S02]  /*2b30*/  FSEL R4, R4, -INF , !P3 ;  /* 0xff80000004047808 */ /* 0x000fe40005800000 */
[----:B------:R-:W-:Y:S02]  /*2b40*/  FSEL R0, R0, R27, !P3 ;  /* 0x0000001b00007208 */ /* 0x000fe40005800000 */
[----:B------:R-:W-:-:S02]  /*2b50*/  FSEL R16, R25, R16, P4 ;  /* 0x0000001019107208 */ /* 0x000fc40002000000 */
[C---:B------:R-:W-:Y:S01]  /*2b60*/  FSETP.NAN.AND P4, PT, R2.reuse, R2, PT ;  /* 0x000000020200720b */ /* 0x040fe20003f88000 */
[----:B------:R-:W-:Y:S01]  /*2b70*/  SHFL.BFLY PT, R17, R0, 0x10, 0x1f ;  /* 0x0e001f0000117f89 */ /* 0x000fe200000e0000 */
[----:B------:R-:W-:Y:S02]  /*2b80*/  FSEL R15, R2, R15, P5 ;  /* 0x0000000f020f7208 */ /* 0x000fe40002800000 */
[----:B------:R-:W-:Y:S02]  /*2b90*/  FSETP.GT.AND P6, PT, R4, R31, PT ;  /* 0x0000001f0400720b */ /* 0x000fe40003fc4000 */
[----:B0-----:R-:W-:Y:S02]  /*2ba0*/  FSEL R20, R16, R25, !P3 ;  /* 0x0000001910147208 */ /* 0x001fe40005800000 */
[----:B------:R-:W-:Y:S02]  /*2bb0*/  FSEL R3, R2, R15, P4 ;  /* 0x0000000f02037208 */ /* 0x000fe40002000000 */
[C---:B------:R-:W-:Y:S01]  /*2bc0*/  FSEL R31, R4.reuse, R31, P6 ;  /* 0x0000001f041f7208 */ /* 0x040fe20003000000 */
[----:B------:R-:W0:Y:S01]  /*2bd0*/  @!P0 LDS R13, [R11.X4] ;  /* 0x000000000b0d8984 */ /* 0x000e220000004800 */
[----:B------:R-:W-:-:S02]  /*2be0*/  FSETP.NAN.AND P4, PT, R4, R4, PT ;  /* 0x000000040400720b */ /* 0x000fc40003f88000 */
[----:B------:R-:W-:Y:S01]  /*2bf0*/  FSEL R23, R3, R2, !P3 ;  /* 0x0000000203177208 */ /* 0x000fe20005800000 */
[----:B------:R-:W-:Y:S01]  /*2c00*/  SHFL.BFLY PT, R15, R20, 0x10, 0x1f ;  /* 0x0e001f00140f7f89 */ /* 0x000fe200000e0000 */
[----:B------:R-:W-:-:S04]  /*2c10*/  @!P3 FSEL R4, R4, R31, P4 ;  /* 0x0000001f0404b208 */ /* 0x000fc80002000000 */
[----:B------:R-:W-:Y:S01]  /*2c20*/  FSETP.NAN.AND P4, PT, R4, R4, PT ;  /* 0x000000040400720b */ /* 0x000fe20003f88000 */
[----:B0-----:R-:W0:Y:S01]  /*2c30*/  SHFL.BFLY PT, R18, R13, 0x10, 0x1f ;  /* 0x0e001f000d127f89 */ /* 0x001e2200000e0000 */
[C---:B------:R-:W-:Y:S02]  /*2c40*/  FSETP.NAN.AND P6, PT, R13.reuse, R13, PT ;  /* 0x0000000d0d00720b */ /* 0x040fe40003fc8000 */
[----:B0-----:R-:W-:-:S04]  /*2c50*/  FSETP.GEU.AND P5, PT, R13, R18, PT ;  /* 0x000000120d00720b */ /* 0x001fc80003fae000 */
[C---:B------:R-:W-:Y:S02]  /*2c60*/  FSEL R18, R13.reuse, R18, !P5 ;  /* 0x000000120d127208 */ /* 0x040fe40006800000 */
[C---:B------:R-:W-:Y:S02]  /*2c70*/  FSETP.GT.AND P5, PT, R4.reuse, R14, PT ;  /* 0x0000000e0400720b */ /* 0x040fe40003fa4000 */
[----:B------:R-:W-:Y:S02]  /*2c80*/  FSEL R2, R13, R18, P6 ;  /* 0x000000120d027208 */ /* 0x000fe40003000000 */
[----:B------:R-:W0:Y:S01]  /*2c90*/  SHFL.BFLY PT, R13, R23, 0x10, 0x1f ;  /* 0x0e001f00170d7f89 */ /* 0x000e2200000e0000 */
[----:B------:R-:W-:Y:S02]  /*2ca0*/  FSEL R19, R4, R14, P5 ;  /* 0x0000000e04137208 */ /* 0x000fe40002800000 */
[----:B------:R-:W-:Y:S01]  /*2cb0*/  FSETP.NAN.AND P5, PT, R0, R0, PT ;  /* 0x000000000000720b */ /* 0x000fe20003fa8000 */
[----:B------:R-:W1:Y:S01]  /*2cc0*/  SHFL.BFLY PT, R3, R2, 0x8, 0x1f ;  /* 0x0d001f0002037f89 */ /* 0x000e6200000e0000 */
[----:B------:R-:W-:-:S02]  /*2cd0*/  FSEL R19, R4, R19, P4 ;  /* 0x0000001304137208 */ /* 0x000fc40002000000 */
[----:B------:R-:W-:Y:S02]  /*2ce0*/  FSETP.NAN.AND P4, PT, R20, R20, PT ;  /* 0x000000141400720b */ /* 0x000fe40003f88000 */
[----:B------:R-:W-:Y:S02]  /*2cf0*/  FSEL R25, R19, R4, !P3 ;  /* 0x0000000413197208 */ /* 0x000fe40005800000 */
[C---:B------:R-:W-:Y:S02]  /*2d00*/  FSETP.GT.AND P6, PT, R0.reuse, R17, PT ;  /* 0x000000110000720b */ /* 0x040fe40003fc4000 */
[----:B------:R-:W-:Y:S01]  /*2d10*/  FSETP.NAN.AND P3, PT, R23, R23, PT ;  /* 0x000000171700720b */ /* 0x000fe20003f68000 */
[----:B------:R-:W2:Y:S02]  /*2d20*/  SHFL.BFLY PT, R16, R25, 0x10, 0x1f ;  /* 0x0e001f0019107f89 */ /* 0x000ea400000e0000 */
[----:B------:R-:W-:Y:S02]  /*2d30*/  @!P5 FSEL R0, R0, R17, P6 ;  /* 0x000000110000d208 */ /* 0x000fe40003000000 */
[----:B------:R-:W-:-:S02]  /*2d40*/  FSETP.GT.AND P5, PT, R20, R15, PT ;  /* 0x0000000f1400720b */ /* 0x000fc40003fa4000 */
[----:B------:R-:W-:Y:S01]  /*2d50*/  FSETP.NAN.AND P6, PT, R0, R0, PT ;  /* 0x000000000000720b */ /* 0x000fe20003fc8000 */
[----:B------:R-:W3:Y:S01]  /*2d60*/  SHFL.BFLY PT, R17, R0, 0x8, 0x1f ;  /* 0x0d001f0000117f89 */ /* 0x000ee200000e0000 */
[----:B------:R-:W-:Y:S02]  /*2d70*/  @!P4 FSEL R20, R20, R15, P5 ;  /* 0x0000000f1414c208 */ /* 0x000fe40002800000 */
[----:B0-----:R-:W-:-:S03]  /*2d80*/  FSETP.GT.AND P5, PT, R23, R13, PT ;  /* 0x0000000d1700720b */ /* 0x001fc60003fa4000 */
[----:B------:R-:W0:Y:S01]  /*2d90*/  SHFL.BFLY PT, R14, R20, 0x8, 0x1f ;  /* 0x0d001f00140e7f89 */ /* 0x000e2200000e0000 */
[C---:B-1----:R-:W-:Y:S02]  /*2da0*/  FSETP.GEU.AND P4, PT, R2.reuse, R3, PT ;  /* 0x000000030200720b */ /* 0x042fe40003f8e000 */
[----:B------:R-:W-:Y:S02]  /*2db0*/  @!P3 FSEL R23, R23, R13, P5 ;  /* 0x0000000d1717b208 */ /* 0x000fe40002800000 */
[----:B------:R-:W-:Y:S02]  /*2dc0*/  FSETP.NAN.AND P3, PT, R25, R25, PT ;  /* 0x000000191900720b */ /* 0x000fe40003f68000 */
[C---:B------:R-:W-:Y:S01]  /*2dd0*/  FSETP.NAN.AND P5, PT, R2.reuse, R2, PT ;  /* 0x000000020200720b */ /* 0x040fe20003fa8000 */
[----:B------:R-:W1:Y:S06]  /*2de0*/  SHFL.BFLY PT, R4, R23, 0x8, 0x1f ;  /* 0x0d001f0017047f89 */ /* 0x000e6c00000e0000 */
[----:B------:R-:W-:-:S02]  /*2df0*/  @P4 FSEL R2, R2, R3, P5 ;  /* 0x0000000302024208 */ /* 0x000fc40002800000 */
[CC--:B--2---:R-:W-:Y:S02]  /*2e00*/  FSETP.GT.AND P4, PT, R25.reuse, R16.reuse, PT ;  /* 0x000000101900720b */ /* 0x0c4fe40003f84000 */
[----:B---3--:R-:W-:Y:S01]  /*2e10*/  FSETP.GT.AND P5, PT, R0, R17, PT ;  /* 0x000000110000720b */ /* 0x008fe20003fa4000 */
[----:B------:R-:W2:Y:S01]  /*2e20*/  SHFL.BFLY PT, R3, R2, 0x4, 0x1f ;  /* 0x0c801f0002037f89 */ /* 0x000ea200000e0000 */
[----:B------:R-:W-:Y:S02]  /*2e30*/  @!P3 FSEL R25, R25, R16, P4 ;  /* 0x000000101919b208 */ /* 0x000fe40002000000 */
[----:B0-----:R-:W-:-:S03]  /*2e40*/  FSETP.GT.AND P4, PT, R20, R14, PT ;  /* 0x0000000e1400720b */ /* 0x001fc60003f84000 */
[----:B------:R-:W0:Y:S06]  /*2e50*/  SHFL.BFLY PT, R15, R25, 0x8, 0x1f ;  /* 0x0d001f00190f7f89 */ /* 0x000e2c00000e0000 */
[----:B------:R-:W-:Y:S02]  /*2e60*/  @!P5 FSEL R0, R0, R17, P6 ;  /* 0x000000110000d208 */ /* 0x000fe40003000000 */
[----:B-1----:R-:W-:Y:S02]  /*2e70*/  FSETP.GT.AND P3, PT, R23, R4, PT ;  /* 0x000000041700720b */ /* 0x002fe40003f64000 */
[----:B------:R-:W-:Y:S01]  /*2e80*/  FSETP.NAN.AND P5, PT, R20, R20, PT ;  /* 0x000000141400720b */ /* 0x000fe20003fa8000 */
[----:B------:R-:W1:Y:S01]  /*2e90*/  SHFL.BFLY PT, R17, R0, 0x4, 0x1f ;  /* 0x0c801f0000117f89 */ /* 0x000e6200000e0000 */
[----:B------:R-:W-:-:S02]  /*2ea0*/  FSETP.NAN.AND P6, PT, R0, R0, PT ;  /* 0x000000000000720b */ /* 0x000fc40003fc8000 */
[----:B------:R-:W-:Y:S02]  /*2eb0*/  @!P4 FSEL R20, R20, R14, P5 ;  /* 0x0000000e1414c208 */ /* 0x000fe40002800000 */
[C---:B------:R-:W-:Y:S02]  /*2ec0*/  FSETP.NAN.AND P5, PT, R23.reuse, R23, PT ;  /* 0x000000171700720b */ /* 0x040fe40003fa8000 */
[C---:B--2---:R-:W-:Y:S01]  /*2ed0*/  FSETP.GEU.AND P4, PT, R2.reuse, R3, PT ;  /* 0x000000030200720b */ /* 0x044fe20003f8e000 */
[----:B------:R-:W2:Y:S02]  /*2ee0*/  SHFL.BFLY PT, R13, R20, 0x4, 0x1f ;  /* 0x0c801f00140d7f89 */ /* 0x000ea400000e0000 */
[----:B------:R-:W-:Y:S02]  /*2ef0*/  @!P3 FSEL R23, R23, R4, P5 ;  /* 0x000000041717b208 */ /* 0x000fe40002800000 */
[C---:B------:R-:W-:Y:S02]  /*2f00*/  FSETP.NAN.AND P3, PT, R2.reuse, R2, PT ;  /* 0x000000020200720b */ /* 0x040fe40003f68000 */
[----:B0-----:R-:W-:Y:S01]  /*2f10*/  FSETP.GT.AND P5, PT, R25, R15, PT ;  /* 0x0000000f1900720b */ /* 0x001fe20003fa4000 */
[----:B------:R-:W0:Y:S05]  /*2f20*/  SHFL.BFLY PT, R4, R23, 0x4, 0x1f ;  /* 0x0c801f0017047f89 */ /* 0x000e2a00000e0000 */
[----:B------:R-:W-:-:S02]  /*2f30*/  @P4 FSEL R2, R2, R3, P3 ;  /* 0x0000000302024208 */ /* 0x000fc40001800000 */
[----:B------:R-:W-:-:S03]  /*2f40*/  FSETP.NAN.AND P3, PT, R25, R25, PT ;  /* 0x000000191900720b */ /* 0x000fc60003f68000 */
[----:B------:R-:W3:Y:S02]  /*2f50*/  SHFL.BFLY PT, R3, R2, 0x2, 0x1f ;  /* 0x0c401f0002037f89 */ /* 0x000ee400000e0000 */
[----:B------:R-:W-:Y:S02]  /*2f60*/  @!P5 FSEL R25, R25, R15, P3 ;  /* 0x0000000f1919d208 */ /* 0x000fe40001800000 */
[----:B-1----:R-:W-:-:S03]  /*2f70*/  FSETP.GT.AND P5, PT, R0, R17, PT ;  /* 0x000000110000720b */ /* 0x002fc60003fa4000 */
[----:B------:R-:W1:Y:S01]  /*2f80*/  SHFL.BFLY PT, R14, R25, 0x4, 0x1f ;  /* 0x0c801f00190e7f89 */ /* 0x000e6200000e0000 */
[----:B--2---:R-:W-:Y:S02]  /*2f90*/  FSETP.GT.AND P4, PT, R20, R13, PT ;  /* 0x0000000d1400720b */ /* 0x004fe40003f84000 */
[----:B0-----:R-:W-:-:S07]  /*2fa0*/  FSETP.GT.AND P3, PT, R23, R4, PT ;  /* 0x000000041700720b */ /* 0x001fce0003f64000 */
[----:B------:R-:W-:Y:S02]  /*2fb0*/  @!P5 FSEL R0, R0, R17, P6 ;  /* 0x000000110000d208 */ /* 0x000fe40003000000 */
[----:B------:R-:W-:Y:S02]  /*2fc0*/  FSETP.NAN.AND P5, PT, R20, R20, PT ;  /* 0x000000141400720b */ /* 0x000fe40003fa8000 */
[----:B------:R-:W-:Y:S01]  /*2fd0*/  FSETP.NAN.AND P6, PT, R0, R0, PT ;  /* 0x000000000000720b */ /* 0x000fe20003fc8000 */
[----:B------:R-:W0:Y:S01]  /*2fe0*/  SHFL.BFLY PT, R15, R0, 0x2, 0x1f ;  /* 0x0c401f00000f7f89 */ /* 0x000e2200000e0000 */
[----:B------:R-:W-:Y:S02]  /*2ff0*/  @!P4 FSEL R20, R20, R13, P5 ;  /* 0x0000000d1414c208 */ /* 0x000fe40002800000 */
[C---:B------:R-:W-:Y:S02]  /*3000*/  FSETP.NAN.AND P5, PT, R23.reuse, R23, PT ;  /* 0x000000171700720b */ /* 0x040fe40003fa8000 */
[----:B---3--:R-:W-:Y:S01]  /*3010*/  FSETP.GEU.AND P4, PT, R2, R3, PT ;  /* 0x000000030200720b */ /* 0x008fe20003f8e000 */
[----:B------:R-:W2:Y:S01]  /*3020*/  SHFL.BFLY PT, R13, R20, 0x2, 0x1f ;  /* 0x0c401f00140d7f89 */ /* 0x000ea200000e0000 */
[----:B------:R-:W-:-:S02]  /*3030*/  @!P3 FSEL R23, R23, R4, P5 ;  /* 0x000000041717b208 */ /* 0x000fc40002800000 */
[C---:B-1----:R-:W-:Y:S02]  /*3040*/  FSETP.GT.AND P5, PT, R25.reuse, R14, PT ;  /* 0x0000000e1900720b */ /* 0x042fe40003fa4000 */
[C---:B------:R-:W-:Y:S01]  /*3050*/  FSETP.NAN.AND P3, PT, R2.reuse, R2, PT ;  /* 0x000000020200720b */ /* 0x040fe20003f68000 */
[----:B------:R-:W1:Y:S06]  /*3060*/  SHFL.BFLY PT, R4, R23, 0x2, 0x1f ;  /* 0x0c401f0017047f89 */ /* 0x000e6c00000e0000 */
[----:B------:R-:W-:Y:S02]  /*3070*/  @P4 FSEL R2, R2, R3, P3 ;  /* 0x0000000302024208 */ /* 0x000fe40001800000 */
[----:B------:R-:W-:-:S03]  /*3080*/  FSETP.NAN.AND P3, PT, R25, R25, PT ;  /* 0x000000191900720b */ /* 0x000fc60003f68000 */
[----:B------:R-:W3:Y:S01]  /*3090*/  SHFL.BFLY PT, R3, R2, 0x1, 0x1f ;  /* 0x0c201f0002037f89 */ /* 0x000ee200000e0000 */
[----:B------:R-:W-:Y:S02]  /*30a0*/  @!P5 FSEL R25, R25, R14, P3 ;  /* 0x0000000e1919d208 */ /* 0x000fe40001800000 */
[----:B0-----:R-:W-:-:S03]  /*30b0*/  FSETP.GT.AND P5, PT, R0, R15, PT ;  /* 0x0000000f0000720b */ /* 0x001fc60003fa4000 */
[----:B------:R-:W0:Y:S01]  /*30c0*/  SHFL.BFLY PT, R14, R25, 0x2, 0x1f ;  /* 0x0c401f00190e7f89 */ /* 0x000e2200000e0000 */
[----:B--2---:R-:W-:Y:S02]  /*30d0*/  FSETP.GT.AND P4, PT, R20, R13, PT ;  /* 0x0000000d1400720b */ /* 0x004fe40003f84000 */
[----:B-1----:R-:W-:-:S07]  /*30e0*/  FSETP.GT.AND P3, PT, R23, R4, PT ;  /* 0x000000041700720b */ /* 0x002fce0003f64000 */
[----:B------:R-:W-:Y:S02]  /*30f0*/  @!P5 FSEL R0, R0, R15, P6 ;  /* 0x0000000f0000d208 */ /* 0x000fe40003000000 */
[----:B------:R-:W-:Y:S02]  /*3100*/  FSETP.NAN.AND P5, PT, R20, R20, PT ;  /* 0x000000141400720b */ /* 0x000fe40003fa8000 */
[----:B------:R-:W-:Y:S01]  /*3110*/  FSETP.NAN.AND P6, PT, R2, R2, PT ;  /* 0x000000020200720b */ /* 0x000fe20003fc8000 */
[----:B------:R-:W-:Y:S01]  /*3120*/  SHFL.BFLY PT, R15, R0, 0x1, 0x1f ;  /* 0x0c201f00000f7f89 */ /* 0x000fe200000e0000 */
[----:B------:R-:W-:Y:S02]  /*3130*/  @!P4 FSEL R20, R20, R13, P5 ;  /* 0x0000000d1414c208 */ /* 0x000fe40002800000 */
[----:B------:R-:W-:Y:S02]  /*3140*/  FSETP.NAN.AND P5, PT, R23, R23, PT ;  /* 0x000000171700720b */ /* 0x000fe40003fa8000 */
[----:B---3--:R-:W-:-:S02]  /*3150*/  FSETP.GEU.AND P4, PT, R2, R3, PT ;  /* 0x000000030200720b */ /* 0x008fc40003f8e000 */
[----:B------:R-:W-:Y:S02]  /*3160*/  @!P3 FSEL R23, R23, R4, P5 ;  /* 0x000000041717b208 */ /* 0x000fe40002800000 */
[----:B------:R-:W-:Y:S01]  /*3170*/  ISETP.LT.AND P3, PT, R11, 0x80, !P2 ;  /* 0x000000800b00780c */ /* 0x000fe20005761270 */
[----:B------:R-:W1:Y:S01]  /*3180*/  SHFL.BFLY PT, R4, R20, 0x1, 0x1f ;  /* 0x0c201f0014047f89 */ /* 0x000e6200000e0000 */
[----:B0-----:R-:W-:-:S07]  /*3190*/  FSETP.GT.AND P5, PT, R25, R14, PT ;  /* 0x0000000e1900720b */ /* 0x001fce0003fa4000 */
[----:B------:R-:W-:Y:S02]  /*31a0*/  @P4 SEL R2, R2, R3, P6 ;  /* 0x0000000302024207 */ /* 0x000fe40003000000 */
[C---:B------:R-:W-:Y:S01]  /*31b0*/  FSETP.NAN.AND P4, PT, R25.reuse, R25, PT ;  /* 0x000000191900720b */ /* 0x040fe20003f88000 */
[----:B------:R-:W0:Y:S03]  /*31c0*/  SHFL.BFLY PT, R3, R23, 0x1, 0x1f ;  /* 0x0c201f0017037f89 */ /* 0x000e2600000e0000 */
[----:B------:R-:W-:Y:S01]  /*31d0*/  @!P5 FSEL R25, R25, R14, P4 ;  /* 0x0000000e1919d208 */ /* 0x000fe20002000000 */
[----:B------:R-:W-:Y:S04]  /*31e0*/  @P3 STS [R11.X4], R2 ;  /* 0x000000020b003388 */ /* 0x000fe80000004800 */
[----:B------:R-:W-:Y:S01]  /*31f0*/  BAR.SYNC.DEFER_BLOCKING 0x0 ;  /* 0x0000000000007b1d */ /* 0x000fe20000010000 */
[----:B------:R-:W-:-:S02]  /*3200*/  FSETP.NAN.AND P4, PT, R20, R20, PT ;  /* 0x000000141400720b */ /* 0x000fc40003f88000 */
[----:B------:R-:W-:Y:S02]  /*3210*/  FSETP.NAN.AND P6, PT, R25, R25, PT ;  /* 0x000000191900720b */ /* 0x000fe40003fc8000 */
[CC--:B-1----:R-:W-:Y:S01]  /*3220*/  FSETP.GT.AND P5, PT, R20.reuse, R4.reuse, PT ;  /* 0x000000041400720b */ /* 0x0c2fe20003fa4000 */
[----:B------:R-:W1:Y:S01]  /*3230*/  SHFL.BFLY PT, R13, R25, 0x1, 0x1f ;  /* 0x0c201f00190d7f89 */ /* 0x000e6200000e0000 */
[----:B------:R-:W-:-:S04]  /*3240*/  SEL R4, R20, R4, P4 ;  /* 0x0000000414047207 */ /* 0x000fc80002000000 */
[----:B------:R-:W-:Y:S02]  /*3250*/  SEL R4, R20, R4, P5 ;  /* 0x0000000414047207 */ /* 0x000fe40002800000 */
[----:B------:R-:W-:Y:S02]  /*3260*/  FSETP.NAN.AND P5, PT, R0, R0, PT ;  /* 0x000000000000720b */ /* 0x000fe40003fa8000 */
[----:B0-----:R-:W-:Y:S01]  /*3270*/  FSETP.GT.AND P4, PT, R23, R3, PT ;  /* 0x000000031700720b */ /* 0x001fe20003f84000 */
[----:B------:R-:W-:Y:S04]  /*3280*/  LDS R16, [RZ] ;  /* 0x00000000ff107984 */ /* 0x000fe80000000800 */
[----:B------:R-:W-:Y:S01]  /*3290*/  LDS R17, [0x80] ;  /* 0x00008000ff117984 */ /* 0x000fe20000000800 */
[----:B-1----:R-:W-:-:S03]  /*32a0*/  SEL R2, R25, R13, P6 ;  /* 0x0000000d19027207 */ /* 0x002fc60003000000 */
[----:B------:R-:W-:Y:S01]  /*32b0*/  LDS R18, [0x100] ;  /* 0x00010000ff127984 */ /* 0x000fe20000000800 */
[CC--:B------:R-:W-:Y:S02]  /*32c0*/  FSETP.GT.AND P6, PT, R0.reuse, R15.reuse, PT ;  /* 0x0000000f0000720b */ /* 0x0c0fe40003fc4000 */
[C---:B------:R-:W-:Y:S01]  /*32d0*/  SEL R15, R0.reuse, R15, P5 ;  /* 0x0000000f000f7207 */ /* 0x040fe20002800000 */
[----:B------:R-:W0:Y:S04]  /*32e0*/  LDS R19, [0x180] ;  /* 0x00018000ff137984 */ /* 0x000e280000000800 */
[----:B------:R-:W-:Y:S01]  /*32f0*/  BAR.SYNC.DEFER_BLOCKING 0x0 ;  /* 0x0000000000007b1d */ /* 0x000fe20000010000 */
[----:B------:R-:W-:Y:S02]  /*3300*/  SEL R20, R0, R15, P6 ;  /* 0x0000000f00147207 */ /* 0x000fe40003000000 */
[----:B------:R-:W-:-:S02]  /*3310*/  FSETP.GT.AND P6, PT, R25, R13, PT ;  /* 0x0000000d1900720b */ /* 0x000fc40003fc4000 */
[----:B------:R-:W-:Y:S02]  /*3320*/  LOP3.LUT R0, R11, 0x3, RZ, 0xc0, !PT ;  /* 0x000000030b007812 */ /* 0x000fe400078ec0ff */
[----:B------:R-:W-:Y:S02]  /*3330*/  SEL R14, R25, R2, P6 ;  /* 0x00000002190e7207 */ /* 0x000fe40003000000 */
[----:B------:R-:W-:-:S04]  /*3340*/  FSETP.NAN.AND P5, PT, R23, R23, PT ;  /* 0x000000171700720b */ /* 0x000fc80003fa8000 */
[----:B------:R-:W-:Y:S01]  /*3350*/  @!P4 SEL R23, R23, R3, P5 ;  /* 0x000000031717c207 */ /* 0x000fe20002800000 */
[----:B0-----:R-:W-:Y:S04]  /*3360*/  STS.128 [RZ], R16 ;  /* 0x00000010ff007388 */ /* 0x001fe80000000c00 */
[----:B------:R-:W-:Y:S06]  /*3370*/  BAR.SYNC.DEFER_BLOCKING 0x0 ;  /* 0x0000000000007b1d */ /* 0x000fec0000010000 */
[----:B------:R-:W-:Y:S04]  /*3380*/  LDS R2, [R0.X4] ;  /* 0x0000000000027984 */ /* 0x000fe80000004800 */
[----:B------:R-:W-:Y:S06]  /*3390*/  BAR.SYNC.DEFER_BLOCKING 0x0 ;  /* 0x0000000000007b1d */ /* 0x000fec0000010000 */
[----:B------:R-:W-:Y:S04]  /*33a0*/  @!P2 STS [R21], R23 ;  /* 0x000000171500a388 */ /* 0x000fe80000000800 */
[----:B------:R-:W-:Y:S04]  /*33b0*/  @!P2 STS [R21+0x80], R4 ;  /* 0x000080041500a388 */ /* 0x000fe80000000800 */
[----:B------:R-:W-:Y:S04]  /*33c0*/  @!P2 STS [R21+0x100], R14 ;  /* 0x0001000e1500a388 */ /* 0x000fe80000000800 */
[----:B------:R-:W-:Y:S04]  /*33d0*/  @!P2 STS [R21+0x180], R20 ;  /* 0x000180141500a388 */ /* 0x000fe80000000800 */
[----:B------:R-:W-:Y:S06]  /*33e0*/  BAR.SYNC.DEFER_BLOCKING 0x0 ;  /* 0x0000000000007b1d */ /* 0x000fec0000010000 */
[----:B------:R-:W0:Y:S04]  /*33f0*/  @!P0 LDS R12, [R11.X4] ;  /* 0x000000000b0c8984 */ /* 0x000e280000004800 */
[----:B0-----:R-:W0:Y:S01]  /*3400*/  SHFL.BFLY PT, R3, R12, 0x10, 0x1f ;  /* 0x0e001f000c037f89 */ /* 0x001e2200000e0000 */
[----:B------:R-:W-:-:S02]  /*3410*/  FSETP.NAN.AND P2, PT, R12, R12, PT ;  /* 0x0000000c0c00720b */ /* 0x000fc40003f48000 */
[----:B0-----:R-:W-:-:S04]  /*3420*/  FSETP.GT.AND P0, PT, R12, R3, PT ;  /* 0x000000030c00720b */ /* 0x001fc80003f04000 */
[----:B------:R-:W-:-:S04]  /*3430*/  FSEL R3, R12, R3, P0 ;  /* 0x000000030c037208 */ /* 0x000fc80000000000 */
[----:B------:R-:W-:-:S04]  /*3440*/  FSEL R22, R12, R3, P2 ;  /* 0x000000030c167208 */ /* 0x000fc80001000000 */
[C---:B------:R-:W-:Y:S01]  /*3450*/  FSETP.NAN.AND P2, PT, R22.reuse, R22, PT ;  /* 0x000000161600720b */ /* 0x040fe20003f48000 */
[----:B------:R-:W0:Y:S02]  /*3460*/  SHFL.BFLY PT, R3, R22, 0x8, 0x1f ;  /* 0x0d001f0016037f89 */ /* 0x000e2400000e0000 */
[----:B0-----:R-:W-:-:S13]  /*3470*/  FSETP.GT.AND P0, PT, R22, R3, PT ;  /* 0x000000031600720b */ /* 0x001fda0003f04000 */
[----:B------:R-:W-:-:S04]  /*3480*/  @!P0 FSEL R22, R22, R3, P2 ;  /* 0x0000000316168208 */ /* 0x000fc80001000000 */
        /* <DEDUP_REMOVED lines=11> */
[----:B------:R-:W-:Y:S02]  /*3540*/  @!P0 SEL R22, R22, R3, P2 ;  /* 0x0000000316168207 */ /* 0x000fe40001000000 */
[----:B------:R-:W-:Y:S02]  /*3550*/  FSETP.GE.AND P0, PT, R16, RZ, PT ;  /* 0x000000ff1000720b */ /* 0x000fe40003f06000 */
[----:B------:R-:W-:Y:S01]  /*3560*/  FSETP.GE.AND P2, PT, R18, RZ, PT ;  /* 0x000000ff1200720b */ /* 0x000fe20003f46000 */
[----:B------:R-:W-:Y:S01]  /*3570*/  @P3 STS [R11.X4], R22 ;  /* 0x000000160b003388 */ /* 0x000fe20000004800 */
[----:B------:R-:W-:-:S03]  /*3580*/  FSEL R16, R16, RZ, !P0 ;  /* 0x000000ff10107208 */ /* 0x000fc60004000000 */
[----:B------:R-:W-:Y:S01]  /*3590*/  BAR.SYNC.DEFER_BLOCKING 0x0 ;  /* 0x0000000000007b1d */ /* 0x000fe20000010000 */
[C---:B------:R-:W-:Y:S01]  /*35a0*/  FSETP.GE.AND P3, PT, R17.reuse, RZ, PT ;  /* 0x000000ff1100720b */ /* 0x040fe20003f66000 */
[----:B------:R-:W-:Y:S01]  /*35b0*/  FADD R16, RZ, -R16 ;  /* 0x80000010ff107221 */ /* 0x000fe20000000000 */
[----:B------:R-:W-:Y:S02]  /*35c0*/  FSEL R18, R18, RZ, !P2 ;  /* 0x000000ff12127208 */ /* 0x000fe40005000000 */
[----:B------:R-:W-:Y:S02]  /*35d0*/  FSEL R17, R17, RZ, !P3 ;  /* 0x000000ff11117208 */ /* 0x000fe40005800000 */
[----:B------:R-:W-:Y:S01]  /*35e0*/  FSETP.NAN.AND P3, PT, R16, R16, PT ;  /* 0x000000101000720b */ /* 0x000fe20003f68000 */
[----:B------:R-:W-:Y:S01]  /*35f0*/  FADD R18, RZ, -R18 ;  /* 0x80000012ff127221 */ /* 0x000fe20000000000 */
[----:B------:R-:W-:Y:S01]  /*3600*/  FSETP.GE.AND P0, PT, R19, RZ, PT ;  /* 0x000000ff1300720b */ /* 0x000fe20003f06000 */
[----:B------:R-:W-:-:S03]  /*3610*/  FADD R17, RZ, -R17 ;  /* 0x80000011ff117221 */ /* 0x000fc60000000000 */
[----:B------:R-:W-:Y:S02]  /*3620*/  FSEL R19, R19, RZ, !P0 ;  /* 0x000000ff13137208 */ /* 0x000fe40004000000 */
[----:B------:R-:W-:-:S03]  /*3630*/  FSETP.NAN.AND P0, PT, R17, R17, PT ;  /* 0x000000111100720b */ /* 0x000fc60003f08000 */
[----:B------:R-:W-:Y:S01]  /*3640*/  FADD R19, RZ, -R19 ;  /* 0x80000013ff137221 */ /* 0x000fe20000000000 */
[----:B------:R-:W0:Y:S04]  /*3650*/  LDS R12, [RZ] ;  /* 0x00000000ff0c7984 */ /* 0x000e280000000800 */
[----:B------:R-:W1:Y:S04]  /*3660*/  LDS R13, [0x80] ;  /* 0x00008000ff0d7984 */ /* 0x000e680000000800 */
[----:B------:R-:W2:Y:S04]  /*3670*/  LDS R14, [0x100] ;  /* 0x00010000ff0e7984 */ /* 0x000ea80000000800 */
[----:B------:R-:W3:Y:S04]  /*3680*/  LDS R15, [0x180] ;  /* 0x00018000ff0f7984 */ /* 0x000ee80000000800 */
[----:B------:R-:W-:Y:S01]  /*3690*/  BAR.SYNC.DEFER_BLOCKING 0x0 ;  /* 0x0000000000007b1d */ /* 0x000fe20000010000 */
[----:B0-----:R-:W-:-:S04]  /*36a0*/  FSETP.GTU.AND P2, PT, R12, RZ, PT ;  /* 0x000000ff0c00720b */ /* 0x001fc80003f4c000 */
[----:B------:R-:W-:Y:S02]  /*36b0*/  FSEL R3, R12, RZ, P2 ;  /* 0x000000ff0c037208 */ /* 0x000fe40001000000 */
[C---:B-1----:R-:W-:Y:S02]  /*36c0*/  FSETP.GTU.AND P6, PT, R13.reuse, RZ, PT ;  /* 0x000000ff0d00720b */ /* 0x042fe40003fcc000 */
[----:B------:R-:W-:Y:S02]  /*36d0*/  FSETP.GT.AND P5, PT, R16, R3, PT ;  /* 0x000000031000720b */ /* 0x000fe40003fa4000 */
[----:B------:R-:W-:Y:S02]  /*36e0*/  FSETP.NAN.AND P2, PT, R18, R18, PT ;  /* 0x000000121200720b */ /* 0x000fe40003f48000 */
[----:B--2---:R-:W-:Y:S01]  /*36f0*/  FSETP.GTU.AND P4, PT, R14, RZ, PT ;  /* 0x000000ff0e00720b */ /* 0x004fe20003f8c000 */
[----:B---3--:R0:W-:Y:S01]  /*3700*/  STS.128 [RZ], R12 ;  /* 0x0000000cff007388 */ /* 0x0081e20000000c00 */
[----:B------:R-:W-:-:S02]  /*3710*/  FSEL R20, R13, RZ, P6 ;  /* 0x000000ff0d147208 */ /* 0x000fc40003000000 */
[----:B------:R-:W-:Y:S01]  /*3720*/  @!P3 FSEL R16, R16, R3, P5 ;  /* 0x000000031010b208 */ /* 0x000fe20002800000 */
[----:B------:R-:W-:Y:S01]  /*3730*/  BAR.SYNC.DEFER_BLOCKING 0x0 ;  /* 0x0000000000007b1d */ /* 0x000fe20000010000 */
[----:B------:R-:W-:Y:S02]  /*3740*/  FSETP.GTU.AND P5, PT, R15, RZ, PT ;  /* 0x000000ff0f00720b */ /* 0x000fe40003fac000 */
[----:B------:R-:W-:Y:S01]  /*3750*/  FSEL R3, R14, RZ, P4 ;  /* 0x000000ff0e037208 */ /* 0x000fe20002000000 */
[----:B------:R-:W-:Y:S01]  /*3760*/  FMUL R16, R16, 0.0078740157186985015869 ;  /* 0x3c01020410107820 */ /* 0x000fe20000400000 */
[----:B------:R-:W-:Y:S02]  /*3770*/  FSETP.NAN.AND P3, PT, R19, R19, PT ;  /* 0x000000131300720b */ /* 0x000fe40003f68000 */
[----:B------:R-:W-:Y:S02]  /*3780*/  FSETP.GT.AND P4, PT, R17, R20, PT ;  /* 0x000000141100720b */ /* 0x000fe40003f84000 */
[----:B------:R-:W-:Y:S01]  /*3790*/  FSEL R4, R15, RZ, P5 ;  /* 0x000000ff0f047208 */ /* 0x000fe20002800000 */
[----:B0-----:R-:W-:Y:S01]  /*37a0*/  IMAD.MOV.U32 R12, RZ, RZ, 0x3e800000 ;  /* 0x3e800000ff0c7424 */ /* 0x001fe200078e00ff */
[----:B------:R-:W-:-:S02]  /*37b0*/  FSETP.GT.AND P5, PT, R18, R3, PT ;  /* 0x000000031200720b */ /* 0x000fc40003fa4000 */
[----:B------:R-:W-:Y:S02]  /*37c0*/  @!P0 FSEL R17, R17, R20, P4 ;  /* 0x0000001411118208 */ /* 0x000fe40002000000 */
[----:B------:R-:W-:Y:S02]  /*37d0*/  @!P2 FSEL R18, R18, R3, P5 ;  /* 0x000000031212a208 */ /* 0x000fe40002800000 */
[-C--:B------:R-:W-:Y:S01]  /*37e0*/  FSETP.GT.AND P0, PT, R19, R4.reuse, PT ;  /* 0x000000041300720b */ /* 0x080fe20003f04000 */
[----:B------:R-:W-:Y:S01]  /*37f0*/  FMUL R17, R17, 0.0078740157186985015869 ;  /* 0x3c01020411117820 */ /* 0x000fe20000400000 */
[----:B------:R-:W-:Y:S01]  /*3800*/  FSETP.GT.AND P2, PT, R16, 9.9999997473787516356e-06, PT ;  /* 0x3727c5ac1000780b */ /* 0x000fe20003f44000 */
[----:B------:R-:W-:Y:S01]  /*3810*/  FMUL R18, R18, 0.0078740157186985015869 ;  /* 0x3c01020412127820 */ /* 0x000fe20000400000 */
[----:B------:R-:W-:Y:S02]  /*3820*/  @!P3 FSEL R19, R19, R4, P0 ;  /* 0x000000041313b208 */ /* 0x000fe40000000000 */
[----:B------:R-:W-:Y:S01]  /*3830*/  FSETP.GT.AND P3, PT, R17, 9.9999997473787516356e-06, PT ;  /* 0x3727c5ac1100780b */ /* 0x000fe20003f64000 */
[----:B------:R0:W1:Y:S01]  /*3840*/  LDS R3, [R0.X4] ;  /* 0x0000000000037984 */ /* 0x0000620000004800 */
[----:B------:R-:W-:Y:S01]  /*3850*/  FSETP.GT.AND P0, PT, R18, 9.9999997473787516356e-06, PT ;  /* 0x3727c5ac1200780b */ /* 0x000fe20003f04000 */
[----:B------:R-:W-:Y:S01]  /*3860*/  FMUL R19, R19, 0.0078740157186985015869 ;  /* 0x3c01020413137820 */ /* 0x000fe20000400000 */
[----:B------:R-:W-:-:S02]  /*3870*/  FSETP.NAN.AND P4, PT, R16, R16, PT ;  /* 0x000000101000720b */ /* 0x000fc40003f88000 */
[----:B------:R-:W-:Y:S02]  /*3880*/  FSETP.NAN.AND P5, PT, R17, R17, PT ;  /* 0x000000111100720b */ /* 0x000fe40003fa8000 */
[----:B------:R-:W-:Y:S02]  /*3890*/  FSETP.NAN.AND P6, PT, R18, R18, PT ;  /* 0x000000121200720b */ /* 0x000fe40003fc8000 */
[----:B------:R-:W-:Y:S02]  /*38a0*/  @!P2 FSEL R16, R16, 9.9999997473787516356e-06, P4 ;  /* 0x3727c5ac1010a808 */ /* 0x000fe40002000000 */
[----:B------:R-:W-:Y:S02]  /*38b0*/  FSETP.GT.AND P2, PT, R19, 9.9999997473787516356e-06, PT ;  /* 0x3727c5ac1300780b */ /* 0x000fe40003f44000 */
[----:B------:R-:W-:Y:S02]  /*38c0*/  FSETP.GT.AND P4, PT, |R16|, 8.50705917302346158658e+37, PT ;  /* 0x7e8000001000780b */ /* 0x000fe40003f84200 */
[----:B------:R-:W-:-:S02]  /*38d0*/  @!P3 FSEL R17, R17, 9.9999997473787516356e-06, P5 ;  /* 0x3727c5ac1111b808 */ /* 0x000fc40002800000 */
[----:B------:R-:W-:Y:S02]  /*38e0*/  @!P0 FSEL R18, R18, 9.9999997473787516356e-06, P6 ;  /* 0x3727c5ac12128808 */ /* 0x000fe40003000000 */
[C---:B------:R-:W-:Y:S02]  /*38f0*/  FSETP.GEU.AND P5, PT, |R16|.reuse, 1.175494350822287508e-38, PT ;  /* 0x008000001000780b */ /* 0x040fe40003fae200 */
[----:B------:R-:W-:Y:S02]  /*3900*/  FSETP.GT.AND P0, PT, |R17|, 8.50705917302346158658e+37, PT ;  /* 0x7e8000001100780b */ /* 0x000fe40003f04200 */
[----:B------:R-:W-:Y:S02]  /*3910*/  FSETP.NAN.AND P3, PT, R19, R19, PT ;  /* 0x000000131300720b */ /* 0x000fe40003f68000 */
[----:B------:R-:W-:Y:S01]  /*3920*/  FSETP.GEU.AND P6, PT, |R17|, 1.175494350822287508e-38, PT ;  /* 0x008000001100780b */ /* 0x000fe20003fce200 */
[----:B------:R-:W-:Y:S01]  /*3930*/  @P4 FMUL R16, R16, 0.25 ;  /* 0x3e80000010104820 */ /* 0x000fe20000400000 */
[----:B------:R-:W-:-:S02]  /*3940*/  @!P2 FSEL R19, R19, 9.9999997473787516356e-06, P3 ;  /* 0x3727c5ac1313a808 */ /* 0x000fc40001800000 */
[----:B------:R-:W-:Y:S02]  /*3950*/  FSEL R13, R12, 1, P4 ;  /* 0x3f8000000c0d7808 */ /* 0x000fe40002000000 */
[----:B------:R-:W-:Y:S01]  /*3960*/  FSETP.GT.AND P2, PT, |R18|, 8.50705917302346158658e+37, PT ;  /* 0x7e8000001200780b */ /* 0x000fe20003f44200 */
[----:B------:R-:W-:Y:S01]  /*3970*/  @!P5 FMUL R16, R16, 16777216 ;  /* 0x4b8000001010d820 */ /* 0x000fe20000400000 */
[----:B------:R-:W-:Y:S01]  /*3980*/  FSETP.GT.AND P4, PT, |R19|, 8.50705917302346158658e+37, PT ;  /* 0x7e8000001300780b */ /* 0x000fe20003f84200 */
[----:B------:R-:W-:Y:S01]  /*3990*/  @P0 FMUL R17, R17, 0.25 ;  /* 0x3e80000011110820 */ /* 0x000fe20000400000 */
[----:B------:R-:W-:Y:S01]  /*39a0*/  @!P5 FMUL R13, R13, 16777216 ;  /* 0x4b8000000d0dd820 */ /* 0x000fe20000400000 */
[----:B------:R-:W-:Y:S02]  /*39b0*/  FSETP.GEU.AND P3, PT, |R18|, 1.175494350822287508e-38, PT ;  /* 0x008000001200780b */ /* 0x000fe40003f6e200 */
[----:B------:R-:W-:Y:S01]  /*39c0*/  FSETP.GEU.AND P5, PT, |R19|, 1.175494350822287508e-38, PT ;  /* 0x008000001300780b */ /* 0x000fe20003fae200 */
[----:B------:R-:W-:Y:S01]  /*39d0*/  @!P6 FMUL R17, R17, 16777216 ;  /* 0x4b8000001111e820 */ /* 0x000fe20000400000 */
[----:B------:R-:W2:Y:S01]  /*39e0*/  MUFU.RCP R16, R16 ;  /* 0x0000001000107308 */ /* 0x000ea20000001000 */
[----:B0-----:R-:W-:-:S02]  /*39f0*/  FSEL R0, R12, 1, P0 ;  /* 0x3f8000000c007808 */ /* 0x001fc40000000000 */
[----:B------:R-:W-:Y:S01]  /*3a00*/  LOP3.LUT P0, RZ, R11, 0x3fc, RZ, 0xc0, !PT ;  /* 0x000003fc0bff7812 */ /* 0x000fe2000780c0ff */
[----:B------:R-:W-:Y:S01]  /*3a10*/  @P2 FMUL R18, R18, 0.25 ;  /* 0x3e80000012122820 */ /* 0x000fe20000400000 */
[----:B------:R-:W-:Y:S01]  /*3a20*/  LOP3.LUT R11, R8, 0x3, R11, 0xf8, !PT ;  /* 0x00000003080b7812 */ /* 0x000fe200078ef80b */
[----:B------:R-:W-:Y:S01]  /*3a30*/  @P4 FMUL R19, R19, 0.25 ;  /* 0x3e80000013134820 */ /* 0x000fe20000400000 */
[----:B------:R-:W-:Y:S01]  /*3a40*/  @!P6 FMUL R0, R0, 16777216 ;  /* 0x4b8000000000e820 */ /* 0x000fe20000400000 */
[----:B------:R-:W0:Y:S01]  /*3a50*/  MUFU.RCP R17, R17 ;  /* 0x0000001100117308 */ /* 0x000e220000001000 */
[----:B------:R-:W-:Y:S01]  /*3a60*/  @!P3 FMUL R18, R18, 16777216 ;  /* 0x4b8000001212b820 */ /* 0x000fe20000400000 */
[----:B------:R-:W-:Y:S01]  /*3a70*/  ISETP.LT.AND P0, PT, R11, 0x1010, !P0 ;  /* 0x000010100b00780c */ /* 0x000fe20004701270 */
[----:B------:R-:W-:Y:S01]  /*3a80*/  @!P5 FMUL R19, R19, 16777216 ;  /* 0x4b8000001313d820 */ /* 0x000fe20000400000 */
[----:B------:R-:W-:-:S04]  /*3a90*/  IMAD.WIDE R14, R11, R10, c[0x0][0x190] ;  /* 0x000064000b0e7625 */ /* 0x000fc800078e020a */
[----:B------:R-:W3:Y:S01]  /*3aa0*/  MUFU.RCP R18, R18 ;  /* 0x0000001200127308 */ /* 0x000ee20000001000 */
[----:B--2---:R-:W-:Y:S01]  /*3ab0*/  FMUL R4, R16, R13 ;  /* 0x0000000d10047220 */ /* 0x004fe20000400000 */
[----:B------:R-:W-:-:S05]  /*3ac0*/  FSEL R16, R12, 1, P4 ;  /* 0x3f8000000c107808 */ /* 0x000fca0002000000 */
[----:B------:R-:W-:Y:S01]  /*3ad0*/  @!P5 FMUL R16, R16, 16777216 ;  /* 0x4b8000001010d820 */ /* 0x000fe20000400000 */
[----:B------:R-:W2:Y:S01]  /*3ae0*/  MUFU.RCP R19, R19 ;  /* 0x0000001300137308 */ /* 0x000ea20000001000 */
[----:B0-----:R-:W-:Y:S01]  /*3af0*/  FMUL R8, R17, R0 ;  /* 0x0000000011087220 */ /* 0x001fe20000400000 */
[----:B------:R-:W-:Y:S01]  /*3b00*/  FSEL R17, R12, 1, P2 ;  /* 0x3f8000000c117808 */ /* 0x000fe20001000000 */
[----:B------:R-:W-:Y:S01]  /*3b10*/  IMAD.WIDE R12, R11, R10, c[0x0][0x188] ;  /* 0x000062000b0c7625 */ /* 0x000fe200078e020a */
[----:B-1----:R-:W-:-:S03]  /*3b20*/  F2FP.BF16.PACK_AB R0, R3, R2 ;  /* 0x000000020300723e */ /* 0x002fc600000010ff */
[----:B------:R-:W-:Y:S01]  /*3b30*/  IMAD.WIDE R2, R11, R10, c[0x0][0x180] ;  /* 0x000060000b027625 */ /* 0x000fe200078e020a */
[----:B------:R-:W-:Y:S01]  /*3b40*/  @!P3 FMUL R17, R17, 16777216 ;  /* 0x4b8000001111b820 */ /* 0x000fe20000400000 */
[C---:B------:R-:W-:Y:S02]  /*3b50*/  PRMT R21, R0.reuse, 0x7632, R21 ;  /* 0x0000763200157816 */ /* 0x040fe40000000015 */
[----:B------:R-:W-:Y:S01]  /*3b60*/  PRMT R23, R0, 0x7610, R23 ;  /* 0x0000761000177816 */ /* 0x000fe20000000017 */
[----:B---3--:R-:W-:Y:S01]  /*3b70*/  FMUL R24, R18, R17 ;  /* 0x0000001112187220 */ /* 0x008fe20000400000 */
[----:B------:R0:W-:Y:S01]  /*3b80*/  @P0 STG.E.U16 [R2.64], R0 ;  /* 0x0000000002000986 */ /* 0x0001e2000c101504 */
[C---:B------:R-:W-:Y:S01]  /*3b90*/  PRMT R26, R0.reuse, 0x7632, R26 ;  /* 0x00007632001a7816 */ /* 0x040fe2000000001a */
[----:B--2---:R-:W-:Y:S02]  /*3ba0*/  FMUL R25, R19, R16 ;  /* 0x0000001013197220 */ /* 0x004fe40000400000 */
[----:B------:R1:W-:Y:S01]  /*3bb0*/  @P0 STG.E.U16 [R12.64], R21 ;  /* 0x000000150c000986 */ /* 0x0003e2000c101504 */
[----:B------:R-:W-:Y:S01]  /*3bc0*/  IMAD.WIDE R16, R11, R10, c[0x0][0x198] ;  /* 0x000066000b107625 */ /* 0x000fe200078e020a */
[----:B------:R-:W-:-:S02]  /*3bd0*/  PRMT R27, R0, 0x7632, R27 ;  /* 0x00007632001b7816 */ /* 0x000fc4000000001b */
[----:B------:R2:W-:Y:S01]  /*3be0*/  @P0 STG.E.U16 [R14.64], R23 ;  /* 0x000000170e000986 */ /* 0x0005e2000c101504 */
[CC--:B------:R-:W-:Y:S01]  /*3bf0*/  IMAD.WIDE R18, R11.reuse, R10.reuse, c[0x0][0x1a0] ;  /* 0x000068000b127625 */ /* 0x0c0fe200078e020a */
[C---:B0-----:R-:W-:Y:S02]  /*3c00*/  PRMT R3, R0.reuse, 0x7632, R3 ;  /* 0x0000763200037816 */ /* 0x041fe40000000003 */
[----:B-1----:R-:W-:Y:S01]  /*3c10*/  PRMT R13, R0, 0x7610, R13 ;  /* 0x00007610000d7816 */ /* 0x002fe2000000000d */
[CC--:B------:R-:W-:Y:S02]  /*3c20*/  IMAD.WIDE R20, R11.reuse, R10.reuse, c[0x0][0x1a8] ;  /* 0x00006a000b147625 */ /* 0x0c0fe400078e020a */
[----:B------:R-:W-:Y:S01]  /*3c30*/  @P0 STG.E.U16 [R16.64], R3 ;  /* 0x0000000310000986 */ /* 0x000fe2000c101504 */
[----:B--2---:R-:W-:Y:S01]  /*3c40*/  SHF.R.S32.HI R15, RZ, 0x1f, R6 ;  /* 0x0000001fff0f7819 */ /* 0x004fe20000011406 */
[CC--:B------:R-:W-:Y:S02]  /*3c50*/  IMAD.WIDE R22, R11.reuse, R10.reuse, c[0x0][0x1b0] ;  /* 0x00006c000b167625 */ /* 0x0c0fe400078e020a */
[----:B------:R0:W-:Y:S02]  /*3c60*/  @P0 STG.E.U16 [R18.64], R13 ;  /* 0x0000000d12000986 */ /* 0x0001e4000c101504 */
[----:B------:R-:W-:-:S02]  /*3c70*/  IMAD.WIDE R10, R11, R10, c[0x0][0x1b8] ;  /* 0x00006e000b0a7625 */ /* 0x000fc400078e020a */
[----:B------:R1:W-:Y:S04]  /*3c80*/  @P0 STG.E.U16 [R20.64], R26 ;  /* 0x0000001a14000986 */ /* 0x0003e8000c101504 */
[----:B------:R2:W-:Y:S04]  /*3c90*/  @P0 STG.E.U16 [R22.64], R0 ;  /* 0x0000000016000986 */ /* 0x0005e8000c101504 */
[----:B------:R-:W-:Y:S04]  /*3ca0*/  @P0 STG.E.U16 [R10.64], R27 ;  /* 0x0000001b0a000986 */ /* 0x000fe8000c101504 */
[----:B------:R-:W-:Y:S01]  /*3cb0*/  BAR.SYNC.DEFER_BLOCKING 0x0 ;  /* 0x0000000000007b1d */ /* 0x000fe20000010000 */
[----:B------:R-:W-:Y:S01]  /*3cc0*/  LEA R2, P0, R6, c[0x0][0x178], 0x1 ;  /* 0x00005e0006027a11 */ /* 0x000fe200078008ff */
[----:B0-----:R-:W-:-:S03]  /*3cd0*/  CS2R R12, SRZ ;  /* 0x00000000000c7805 */ /* 0x001fc6000001ff00 */
[----:B------:R-:W-:Y:S01]  /*3ce0*/  LEA.HI.X R3, R6, c[0x0][0x17c], R15, 0x1, P0 ;  /* 0x00005f0006037a11 */ /* 0x000fe200000f0c0f */
[----:B------:R-:W-:Y:S04]  /*3cf0*/  STS [RZ], R4 ;  /* 0x00000004ff007388 */ /* 0x000fe80000000800 */
[----:B------:R-:W-:Y:S04]  /*3d00*/  STS [0x8], R8 ;  /* 0x00000808ff007388 */ /* 0x000fe80000000800 */
[----:B------:R-:W-:Y:S04]  /*3d10*/  STS [0x10], R24 ;  /* 0x00001018ff007388 */ /* 0x000fe80000000800 */
[----:B------:R-:W-:Y:S04]  /*3d20*/  STS [0x18], R25 ;  /* 0x00001819ff007388 */ /* 0x000fe80000000800 */
[----:B------:R-:W-:Y:S06]  /*3d30*/  BAR.SYNC.DEFER_BLOCKING 0x0 ;  /* 0x0000000000007b1d */ /* 0x000fec0000010000 */
[----:B------:R-:W2:Y:S01]  /*3d40*/  @!P1 LDG.E.EF.64 R12, [R2.64] ;  /* 0x00000004020c9981 */ /* 0x000ea2000c0e1b00 */
[----:B-1----:R-:W-:Y:S01]  /*3d50*/  SHF.R.S32.HI R20, RZ, 0x1f, R7 ;  /* 0x0000001fff147819 */ /* 0x002fe20000011407 */
[----:B------:R-:W-:-:S02]  /*3d60*/  CS2R R18, SRZ ;  /* 0x0000000000127805 */ /* 0x000fc4000001ff00 */
[----:B------:R-:W0:Y:S01]  /*3d70*/  LDS R9, [R9.X8] ;  /* 0x0000000009097984 */ /* 0x000e220000008800 */
[C---:B--2---:R-:W-:Y:S01]  /*3d80*/  PRMT R0, R12.reuse, 0x7632, R0 ;  /* 0x000076320c007816 */ /* 0x044fe20000000000 */
[----:B------:R-:W-:-:S04]  /*3d90*/  IMAD.U32 R12, R12, 0x10000, RZ ;  /* 0x000100000c0c7824 */ /* 0x000fc800078e00ff */
[----:B------:R-:W-:Y:S01]  /*3da0*/  IMAD.U32 R0, R0, 0x10000, RZ ;  /* 0x0001000000007824 */ /* 0x000fe200078e00ff */
[----:B0-----:R-:W-:-:S03]  /*3db0*/  FMUL R12, R9, R12 ;  /* 0x0000000c090c7220 */ /* 0x001fc60000400000 */
[----:B------:R-:W-:Y:S01]  /*3dc0*/  FMUL R4, R9, R0 ;  /* 0x0000000009047220 */ /* 0x000fe20000400000 */
[C---:B------:R-:W-:Y:S01]  /*3dd0*/  IMAD.U32 R0, R13.reuse, 0x10000, RZ ;  /* 0x000100000d007824 */ /* 0x040fe200078e00ff */
[----:B------:R-:W-:Y:S01]  /*3de0*/  PRMT R13, R13, 0x7632, R13 ;  /* 0x000076320d0d7816 */ /* 0x000fe2000000000d */
[----:B------:R-:W0:Y:S02]  /*3df0*/  FRND R12, R12 ;  /* 0x0000000c000c7307 */ /* 0x000e240000201000 */
[----:B------:R-:W-:Y:S02]  /*3e00*/  FMUL R2, R9, R0 ;  /* 0x0000000009027220 */ /* 0x000fe40000400000 */
[----:B------:R-:W-:-:S04]  /*3e10*/  IMAD.U32 R0, R13, 0x10000, RZ ;  /* 0x000100000d007824 */ /* 0x000fc800078e00ff */
[----:B------:R-:W1:Y:S01]  /*3e20*/  FRND R4, R4 ;  /* 0x0000000400047307 */ /* 0x000e620000201000 */
[----:B------:R-:W-:-:S07]  /*3e30*/  FMUL R0, R9, R0 ;  /* 0x0000000009007220 */ /* 0x000fce0000400000 */
[----:B------:R-:W2:Y:S01]  /*3e40*/  FRND R2, R2 ;  /* 0x0000000200027307 */ /* 0x000ea20000201000 */
[C---:B0-----:R-:W-:Y:S02]  /*3e50*/  FSETP.GT.AND P2, PT, R12.reuse, -127, PT ;  /* 0xc2fe00000c00780b */ /* 0x041fe40003f44000 */
[----:B------:R-:W-:-:S05]  /*3e60*/  FSETP.NAN.AND P4, PT, R12, R12, PT ;  /* 0x0000000c0c00720b */ /* 0x000fca0003f88000 */
[----:B------:R-:W0:Y:S01]  /*3e70*/  FRND R0, R0 ;  /* 0x0000000000007307 */ /* 0x000e220000201000 */
[----:B-1----:R-:W-:-:S05]  /*3e80*/  FSETP.GT.AND P3, PT, R4, -127, PT ;  /* 0xc2fe00000400780b */ /* 0x002fca0003f64000 */
[----:B------:R-:W-:Y:S02]  /*3e90*/  @!P2 FSEL R12, R12, -127, P4 ;  /* 0xc2fe00000c0ca808 */ /* 0x000fe40002000000 */
[----:B--2---:R-:W-:Y:S02]  /*3ea0*/  FSETP.GT.AND P0, PT, R2, -127, PT ;  /* 0xc2fe00000200780b */ /* 0x004fe40003f04000 */
[C---:B------:R-:W-:Y:S01]  /*3eb0*/  FSETP.NAN.AND P4, PT, R4.reuse, R4, PT ;  /* 0x000000040400720b */ /* 0x040fe20003f88000 */
[----:B------:R-:W-:Y:S03]  /*3ec0*/  F2I.S16.TRUNC.NTZ R8, R12 ;  /* 0x0000000c00087305 */ /* 0x000fe6000020e900 */
[----:B------:R-:W-:Y:S02]  /*3ed0*/  @!P3 FSEL R4, R4, -127, P4 ;  /* 0xc2fe00000404b808 */ /* 0x000fe40002000000 */
[----:B0-----:R-:W-:-:S02]  /*3ee0*/  FSETP.GT.AND P2, PT, R0, -127, PT ;  /* 0xc2fe00000000780b */ /* 0x001fc40003f44000 */
[----:B------:R-:W-:Y:S01]  /*3ef0*/  FSETP.NAN.AND P3, PT, R2, R2, PT ;  /* 0x000000020200720b */ /* 0x000fe20003f68000 */
[----:B------:R-:W0:Y:S01]  /*3f00*/  F2I.S16.TRUNC.NTZ R3, R4 ;  /* 0x0000000400037305 */ /* 0x000e22000020e900 */
[----:B------:R-:W-:Y:S02]  /*3f10*/  FSETP.GEU.AND P6, PT, R4, 127, PT ;  /* 0x42fe00000400780b */ /* 0x000fe40003fce000 */
[----:B------:R-:W-:Y:S02]  /*3f20*/  @!P0 FSEL R2, R2, -127, P3 ;  /* 0xc2fe000002028808 */ /* 0x000fe40001800000 */
[----:B------:R-:W-:Y:S02]  /*3f30*/  FSETP.NAN.AND P0, PT, R0, R0, PT ;  /* 0x000000000000720b */ /* 0x000fe40003f08000 */
[----:B------:R-:W-:Y:S01]  /*3f40*/  FSETP.GEU.AND P4, PT, R12, 127, PT ;  /* 0x42fe00000c00780b */ /* 0x000fe20003f8e000 */
[----:B------:R-:W1:Y:S01]  /*3f50*/  F2I.S16.TRUNC.NTZ R11, R2 ;  /* 0x00000002000b7305 */ /* 0x000e62000020e900 */
[----:B------:R-:W-:-:S02]  /*3f60*/  FSETP.NAN.AND P5, PT, R4, R4, PT ;  /* 0x000000040400720b */ /* 0x000fc40003fa8000 */
[----:B------:R-:W-:Y:S02]  /*3f70*/  @!P2 FSEL R0, R0, -127, P0 ;  /* 0xc2fe00000000a808 */ /* 0x000fe40000000000 */
[----:B------:R-:W-:Y:S02]  /*3f80*/  FSETP.GEU.AND P2, PT, R2, 127, PT ;  /* 0x42fe00000200780b */ /* 0x000fe40003f4e000 */
[----:B------:R-:W-:Y:S01]  /*3f90*/  FSETP.GEU.AND P0, PT, R0, 127, PT ;  /* 0x42fe00000000780b */ /* 0x000fe20003f0e000 */
[----:B------:R-:W2:Y:S01]  /*3fa0*/  F2I.S16.TRUNC.NTZ R10, R0 ;  /* 0x00000000000a7305 */ /* 0x000ea2000020e900 */
[----:B0-----:R-:W-:Y:S02]  /*3fb0*/  LOP3.LUT R3, R3, 0xffff, RZ, 0xc0, !PT ;  /* 0x0000ffff03037812 */ /* 0x001fe400078ec0ff */
[----:B------:R-:W-:Y:S02]  /*3fc0*/  FSETP.NAN.AND P3, PT, R12, R12, PT ;  /* 0x0000000c0c00720b */ /* 0x000fe40003f68000 */
[----:B------:R-:W-:-:S02]  /*3fd0*/  @P6 SEL R3, R3, 0x7f, P5 ;  /* 0x0000007f03036807 */ /* 0x000fc40002800000 */
[----:B------:R-:W-:Y:S02]  /*3fe0*/  FSETP.NAN.AND P5, PT, R2, R2, PT ;  /* 0x000000020200720b */ /* 0x000fe40003fa8000 */
[----:B------:R-:W-:Y:S02]  /*3ff0*/  FSETP.NAN.AND P6, PT, R0, R0, PT ;  /* 0x000000000000720b */ /* 0x000fe40003fc8000 */
[----:B------:R-:W-:Y:S02]  /*4000*/  LOP3.LUT R8, R8, 0xffff, RZ, 0xc0, !PT ;  /* 0x0000ffff08087812 */ /* 0x000fe400078ec0ff */
[----:B-1----:R-:W-:Y:S02]  /*4010*/  LOP3.LUT R11, R11, 0xffff, RZ, 0xc0, !PT ;  /* 0x0000ffff0b0b7812 */ /* 0x002fe400078ec0ff */
[----:B------:R-:W-:Y:S02]  /*4020*/  @P4 SEL R8, R8, 0x7f, P3 ;  /* 0x0000007f08084807 */ /* 0x000fe40001800000 */
[----:B--2---:R-:W-:-:S02]  /*4030*/  LOP3.LUT R10, R10, 0xffff, RZ, 0xc0, !PT ;  /* 0x0000ffff0a0a7812 */ /* 0x004fc400078ec0ff */
[----:B------:R-:W-:Y:S02]  /*4040*/  @P2 SEL R11, R11, 0x7f, P5 ;  /* 0x0000007f0b0b2807 */ /* 0x000fe40002800000 */
[----:B------:R-:W-:Y:S02]  /*4050*/  @P0 SEL R10, R10, 0x7f, P6 ;  /* 0x0000007f0a0a0807 */ /* 0x000fe40003000000 */
[----:B------:R-:W-:Y:S02]  /*4060*/  IADD3 R2, P0, R6, c[0x0][0x1c0], RZ ;  /* 0x0000700006027a10 */ /* 0x000fe40007f1e0ff */
[----:B------:R-:W-:Y:S02]  /*4070*/  PRMT R8, R8, 0x3340, R3 ;  /* 0x0000334008087816 */ /* 0x000fe40000000003 */
[----:B------:R-:W-:Y:S02]  /*4080*/  PRMT R11, R11, 0x3340, R10 ;  /* 0x000033400b0b7816 */ /* 0x000fe4000000000a */
[----:B------:R-:W-:-:S02]  /*4090*/  IADD3 R10, P2, R6, c[0x0][0x1c8], RZ ;  /* 0x00007200060a7a10 */ /* 0x000fc40007f5e0ff */
[C---:B------:R-:W-:Y:S02]  /*40a0*/  IADD3.X R3, R15.reuse, c[0x0][0x1c4], RZ, P0, !PT ;  /* 0x000071000f037a10 */ /* 0x040fe400007fe4ff */
[----:B------:R-:W-:Y:S02]  /*40b0*/  IADD3 R12, P0, R6, c[0x0][0x1d0], RZ ;  /* 0x00007400060c7a10 */ /* 0x000fe40007f1e0ff */
[----:B------:R-:W-:Y:S02]  /*40c0*/  PRMT R21, R8, 0x5410, R11 ;  /* 0x0000541008157816 */ /* 0x000fe4000000000b */
[C---:B------:R-:W-:Y:S02]  /*40d0*/  IADD3.X R11, R15.reuse, c[0x0][0x1cc], RZ, P2, !PT ;  /* 0x000073000f0b7a10 */ /* 0x040fe400017fe4ff */
[----:B------:R-:W-:Y:S01]  /*40e0*/  IADD3 R14, P2, R6, c[0x0][0x1d8], RZ ;  /* 0x00007600060e7a10 */ /* 0x000fe20007f5e0ff */
[----:B------:R0:W-:Y:S01]  /*40f0*/  @!P1 STG.E [R2.64], R21 ;  /* 0x0000001502009986 */ /* 0x0001e2000c101904 */
[----:B------:R-:W-:-:S02]  /*4100*/  IADD3.X R13, R15, c[0x0][0x1d4], RZ, P0, !PT ;  /* 0x000075000f0d7a10 */ /* 0x000fc400007fe4ff */
[----:B------:R-:W-:Y:S01]  /*4110*/  LEA R16, P0, R7, c[0x0][0x178], 0x1 ;  /* 0x00005e0007107a11 */ /* 0x000fe200078008ff */
[----:B------:R1:W-:Y:S01]  /*4120*/  @!P1 STG.E [R10.64], R21 ;  /* 0x000000150a009986 */ /* 0x0003e2000c101904 */
[----:B------:R-:W-:Y:S02]  /*4130*/  IADD3.X R15, R15, c[0x0][0x1dc], RZ, P2, !PT ;  /* 0x000077000f0f7a10 */ /* 0x000fe400017fe4ff */
[----:B------:R-:W-:Y:S01]  /*4140*/  LEA.HI.X R17, R7, c[0x0][0x17c], R20, 0x1, P0 ;  /* 0x00005f0007117a11 */ /* 0x000fe200000f0c14 */
[----:B------:R2:W-:Y:S04]  /*4150*/  @!P1 STG.E [R12.64], R21 ;  /* 0x000000150c009986 */ /* 0x0005e8000c101904 */
[----:B------:R3:W-:Y:S04]  /*4160*/  @!P1 STG.E [R14.64], R21 ;  /* 0x000000150e009986 */ /* 0x0007e8000c101904 */
[----:B------:R4:W5:Y:S02]  /*4170*/  @!P1 LDG.E.EF.64 R18, [R16.64] ;  /* 0x0000000410129981 */ /* 0x000964000c0e1b00 */
[----:B----4-:R-:W-:Y:S01]  /*4180*/  CS2R R16, SRZ ;  /* 0x0000000000107805 */ /* 0x010fe2000001ff00 */
[C---:B-----5:R-:W-:Y:S01]  /*4190*/  PRMT R0, R18.reuse, 0x7632, R0 ;  /* 0x0000763212007816 */ /* 0x060fe20000000000 */
[----:B------:R-:W-:-:S04]  /*41a0*/  IMAD.U32 R18, R18, 0x10000, RZ ;  /* 0x0001000012127824 */ /* 0x000fc800078e00ff */
[----:B------:R-:W-:Y:S01]  /*41b0*/  IMAD.U32 R0, R0, 0x10000, RZ ;  /* 0x0001000000007824 */ /* 0x000fe200078e00ff */
[----:B------:R-:W-:-:S03]  /*41c0*/  FMUL R18, R9, R18 ;  /* 0x0000001209127220 */ /* 0x000fc60000400000 */
[----:B0-----:R-:W-:Y:S01]  /*41d0*/  FMUL R2, R9, R0 ;  /* 0x0000000009027220 */ /* 0x001fe20000400000 */
[C---:B------:R-:W-:Y:S01]  /*41e0*/  IMAD.U32 R0, R19.reuse, 0x10000, RZ ;  /* 0x0001000013007824 */ /* 0x040fe200078e00ff */
[----:B------:R-:W-:Y:S01]  /*41f0*/  PRMT R19, R19, 0x7632, R19 ;  /* 0x0000763213137816 */ /* 0x000fe20000000013 */
[----:B------:R-:W0:Y:S02]  /*4200*/  FRND R18, R18 ;  /* 0x0000001200127307 */ /* 0x000e240000201000 */
[----:B------:R-:W-:Y:S02]  /*4210*/  FMUL R3, R9, R0 ;  /* 0x0000000009037220 */ /* 0x000fe40000400000 */
[----:B------:R-:W-:-:S04]  /*4220*/  IMAD.U32 R0, R19, 0x10000, RZ ;  /* 0x0001000013007824 */ /* 0x000fc800078e00ff */
[----:B------:R-:W4:Y:S01]  /*4230*/  FRND R2, R2 ;  /* 0x0000000200027307 */ /* 0x000f220000201000 */
[----:B------:R-:W-:-:S07]  /*4240*/  FMUL R0, R9, R0 ;  /* 0x0000000009007220 */ /* 0x000fce0000400000 */
[----:B------:R-:W5:Y:S01]  /*4250*/  FRND R3, R3 ;  /* 0x0000000300037307 */ /* 0x000f620000201000 */
[C---:B0-----:R-:W-:Y:S02]  /*4260*/  FSETP.GT.AND P2, PT, R18.reuse, -127, PT ;  /* 0xc2fe00001200780b */ /* 0x041fe40003f44000 */
[----:B------:R-:W-:-:S05]  /*4270*/  FSETP.NAN.AND P4, PT, R18, R18, PT ;  /* 0x000000121200720b */ /* 0x000fca0003f88000 */
[----:B------:R-:W0:Y:S01]  /*4280*/  FRND R0, R0 ;  /* 0x0000000000007307 */ /* 0x000e220000201000 */
[----:B----4-:R-:W-:-:S05]  /*4290*/  FSETP.GT.AND P3, PT, R2, -127, PT ;  /* 0xc2fe00000200780b */ /* 0x010fca0003f64000 */
[----:B------:R-:W-:Y:S02]  /*42a0*/  @!P2 FSEL R18, R18, -127, P4 ;  /* 0xc2fe00001212a808 */ /* 0x000fe40002000000 */
[----:B-----5:R-:W-:Y:S02]  /*42b0*/  FSETP.GT.AND P0, PT, R3, -127, PT ;  /* 0xc2fe00000300780b */ /* 0x020fe40003f04000 */
[C---:B------:R-:W-:Y:S01]  /*42c0*/  FSETP.NAN.AND P4, PT, R2.reuse, R2, PT ;  /* 0x000000020200720b */ /* 0x040fe20003f88000 */
[----:B------:R-:W-:Y:S03]  /*42d0*/  F2I.S16.TRUNC.NTZ R6, R18 ;  /* 0x0000001200067305 */ /* 0x000fe6000020e900 */
[----:B------:R-:W-:Y:S02]  /*42e0*/  @!P3 FSEL R2, R2, -127, P4 ;  /* 0xc2fe00000202b808 */ /* 0x000fe40002000000 */
[----:B0-----:R-:W-:-:S02]  /*42f0*/  FSETP.GT.AND P2, PT, R0, -127, PT ;  /* 0xc2fe00000000780b */ /* 0x001fc40003f44000 */
[C---:B------:R-:W-:Y:S01]  /*4300*/  FSETP.NAN.AND P3, PT, R3.reuse, R3, PT ;  /* 0x000000030300720b */ /* 0x040fe20003f68000 */
[----:B------:R-:W0:Y:S01]  /*4310*/  F2I.S16.TRUNC.NTZ R4, R2 ;  /* 0x0000000200047305 */ /* 0x000e22000020e900 */
[----:B------:R-:W-:Y:S02]  /*4320*/  FSETP.GEU.AND P6, PT, R2, 127, PT ;  /* 0x42fe00000200780b */ /* 0x000fe40003fce000 */
[----:B------:R-:W-:Y:S02]  /*4330*/  @!P0 FSEL R3, R3, -127, P3 ;  /* 0xc2fe000003038808 */ /* 0x000fe40001800000 */
[----:B------:R-:W-:Y:S02]  /*4340*/  FSETP.NAN.AND P0, PT, R0, R0, PT ;  /* 0x000000000000720b */ /* 0x000fe40003f08000 */
[----:B------:R-:W-:Y:S01]  /*4350*/  FSETP.GEU.AND P4, PT, R18, 127, PT ;  /* 0x42fe00001200780b */ /* 0x000fe20003f8e000 */
[----:B-1----:R-:W1:Y:S01]  /*4360*/  F2I.S16.TRUNC.NTZ R10, R3 ;  /* 0x00000003000a7305 */ /* 0x002e62000020e900 */
[----:B------:R-:W-:-:S02]  /*4370*/  FSETP.NAN.AND P5, PT, R2, R2, PT ;  /* 0x000000020200720b */ /* 0x000fc40003fa8000 */
[----:B------:R-:W-:Y:S02]  /*4380*/  @!P2 FSEL R0, R0, -127, P0 ;  /* 0xc2fe00000000a808 */ /* 0x000fe40000000000 */
[----:B------:R-:W-:Y:S02]  /*4390*/  FSETP.GEU.AND P2, PT, R3, 127, PT ;  /* 0x42fe00000300780b */ /* 0x000fe40003f4e000 */
[----:B------:R-:W-:Y:S01]  /*43a0*/  FSETP.GEU.AND P0, PT, R0, 127, PT ;  /* 0x42fe00000000780b */ /* 0x000fe20003f0e000 */
[----:B------:R-:W4:Y:S01]  /*43b0*/  F2I.S16.TRUNC.NTZ R8, R0 ;  /* 0x0000000000087305 */ /* 0x000f22000020e900 */
        /* <DEDUP_REMOVED lines=8> */
[----:B----4-:R-:W-:-:S02]  /*4440*/  LOP3.LUT R8, R8, 0xffff, RZ, 0xc0, !PT ;  /* 0x0000ffff08087812 */ /* 0x010fc400078ec0ff */
[----:B------:R-:W-:Y:S02]  /*4450*/  @P2 SEL R3, R3, 0x7f, P5 ;  /* 0x0000007f03032807 */ /* 0x000fe40002800000 */
[----:B------:R-:W-:Y:S02]  /*4460*/  @P0 SEL R8, R8, 0x7f, P6 ;  /* 0x0000007f08080807 */ /* 0x000fe40003000000 */
[----:B------:R-:W-:Y:S02]  /*4470*/  PRMT R11, R11, 0x3340, R4 ;  /* 0x000033400b0b7816 */ /* 0x000fe40000000004 */
[----:B------:R-:W-:Y:S02]  /*4480*/  IADD3 R2, P0, R7, c[0x0][0x1c0], RZ ;  /* 0x0000700007027a10 */ /* 0x000fe40007f1e0ff */
[----:B------:R-:W-:Y:S02]  /*4490*/  PRMT R8, R3, 0x3340, R8 ;  /* 0x0000334003087816 */ /* 0x000fe40000000008 */
[----:B------:R-:W-:-:S02]  /*44a0*/  IADD3 R10, P2, R7, c[0x0][0x1c8], RZ ;  /* 0x00007200070a7a10 */ /* 0x000fc40007f5e0ff */
[C---:B------:R-:W-:Y:S02]  /*44b0*/  IADD3.X R3, R20.reuse, c[0x0][0x1c4], RZ, P0, !PT ;  /* 0x0000710014037a10 */ /* 0x040fe400007fe4ff */
[----:B------:R-:W-:Y:S02]  /*44c0*/  PRMT R19, R11, 0x5410, R8 ;  /* 0x000054100b137816 */ /* 0x000fe40000000008 */
[----:B------:R-:W-:Y:S02]  /*44d0*/  IADD3.X R11, R20, c[0x0][0x1cc], RZ, P2, !PT ;  /* 0x00007300140b7a10 */ /* 0x000fe400017fe4ff */
[C---:B------:R-:W-:Y:S01]  /*44e0*/  IADD3 R6, P0, R7.reuse, c[0x0][0x1d0], RZ ;  /* 0x0000740007067a10 */ /* 0x040fe20007f1e0ff */
[----:B------:R0:W-:Y:S01]  /*44f0*/  @!P1 STG.E [R2.64], R19 ;  /* 0x0000001302009986 */ /* 0x0001e2000c101904 */
[----:B--2---:R-:W-:Y:S02]  /*4500*/  IADD3 R12, P2, R7, c[0x0][0x1d8], RZ ;  /* 0x00007600070c7a10 */ /* 0x004fe40007f5e0ff */
[----:B------:R-:W-:Y:S01]  /*4510*/  SHF.R.S32.HI R18, RZ, 0x1f, R5 ;  /* 0x0000001fff127819 */ /* 0x000fe20000011405 */
[----:B------:R-:W-:Y:S01]  /*4520*/  @!P1 STG.E [R10.64], R19 ;  /* 0x000000130a009986 */ /* 0x000fe2000c101904 */
[----:B---3--:R-:W-:-:S02]  /*4530*/  LEA R14, P3, R5, c[0x0][0x178], 0x1 ;  /* 0x00005e00050e7a11 */ /* 0x008fc400078608ff */
[C---:B------:R-:W-:Y:S02]  /*4540*/  IADD3.X R7, R20.reuse, c[0x0][0x1d4], RZ, P0, !PT ;  /* 0x0000750014077a10 */ /* 0x040fe400007fe4ff */
[----:B------:R-:W-:Y:S02]  /*4550*/  IADD3.X R13, R20, c[0x0][0x1dc], RZ, P2, !PT ;  /* 0x00007700140d7a10 */ /* 0x000fe400017fe4ff */
[----:B------:R-:W-:Y:S01]  /*4560*/  LEA.HI.X R15, R5, c[0x0][0x17c], R18, 0x1, P3 ;  /* 0x00005f00050f7a11 */ /* 0x000fe200018f0c12 */
[----:B------:R1:W-:Y:S04]  /*4570*/  @!P1 STG.E [R6.64], R19 ;  /* 0x0000001306009986 */ /* 0x0003e8000c101904 */
[----:B------:R2:W-:Y:S04]  /*4580*/  @!P1 STG.E [R12.64], R19 ;  /* 0x000000130c009986 */ /* 0x0005e8000c101904 */
[----:B------:R-:W3:Y:S02]  /*4590*/  @!P1 LDG.E.EF.64 R16, [R14.64] ;  /* 0x000000040e109981 */ /* 0x000ee4000c0e1b00 */
[C---:B---3--:R-:W-:Y:S01]  /*45a0*/  IMAD.U32 R0, R17.reuse, 0x10000, RZ ;  /* 0x0001000011007824 */ /* 0x048fe200078e00ff */
[----:B------:R-:W-:-:S03]  /*45b0*/  PRMT R17, R17, 0x7632, R17 ;  /* 0x0000763211117816 */ /* 0x000fc60000000011 */
[----:B0-----:R-:W-:Y:S01]  /*45c0*/  FMUL R3, R9, R0 ;  /* 0x0000000009037220 */ /* 0x001fe20000400000 */
[C---:B------:R-:W-:Y:S01]  /*45d0*/  IMAD.U32 R0, R16.reuse, 0x10000, RZ ;  /* 0x0001000010007824 */ /* 0x040fe200078e00ff */
[----:B------:R-:W-:-:S03]  /*45e0*/  PRMT R16, R16, 0x7632, R16 ;  /* 0x0000763210107816 */ /* 0x000fc60000000010 */
[----:B------:R-:W-:Y:S01]  /*45f0*/  FMUL R2, R9, R0 ;  /* 0x0000000009027220 */ /* 0x000fe20000400000 */
[----:B------:R-:W0:Y:S01]  /*4600*/  FRND R3, R3 ;  /* 0x0000000300037307 */ /* 0x000e220000201000 */
[----:B------:R-:W-:Y:S02]  /*4610*/  IMAD.U32 R0, R17, 0x10000, RZ ;  /* 0x0001000011007824 */ /* 0x000fe400078e00ff */
[----:B------:R-:W-:Y:S02]  /*4620*/  IMAD.U32 R16, R16, 0x10000, RZ ;  /* 0x0001000010107824 */ /* 0x000fe400078e00ff */
[C---:B------:R-:W-:Y:S02]  /*4630*/  FMUL R0, R9.reuse, R0 ;  /* 0x0000000009007220 */ /* 0x040fe40000400000 */
[----:B------:R-:W-:Y:S01]  /*4640*/  FMUL R16, R9, R16 ;  /* 0x0000001009107220 */ /* 0x000fe20000400000 */
[----:B------:R-:W3:Y:S08]  /*4650*/  FRND R2, R2 ;  /* 0x0000000200027307 */ /* 0x000ef00000201000 */
[----:B------:R-:W4:Y:S01]  /*4660*/  FRND R0, R0 ;  /* 0x0000000000007307 */ /* 0x000f220000201000 */
[----:B0-----:R-:W-:-:S02]  /*4670*/  FSETP.GT.AND P2, PT, R3, -127, PT ;  /* 0xc2fe00000300780b */ /* 0x001fc40003f44000 */
[----:B------:R-:W-:-:S05]  /*4680*/  FSETP.NAN.AND P3, PT, R3, R3, PT ;  /* 0x000000030300720b */ /* 0x000fca0003f68000 */
[----:B------:R-:W0:Y:S01]  /*4690*/  FRND R16, R16 ;  /* 0x0000001000107307 */ /* 0x000e220000201000 */
[C---:B---3--:R-:W-:Y:S02]  /*46a0*/  FSETP.GT.AND P0, PT, R2.reuse, -127, PT ;  /* 0xc2fe00000200780b */ /* 0x048fe40003f04000 */
[----:B------:R-:W-:-:S03]  /*46b0*/  FSETP.NAN.AND P4, PT, R2, R2, PT ;  /* 0x000000020200720b */ /* 0x000fc60003f88000 */
[----:B------:R-:W-:Y:S02]  /*46c0*/  @!P2 FSEL R3, R3, -127, P3 ;  /* 0xc2fe00000303a808 */ /* 0x000fe40001800000 */
[----:B----4-:R-:W-:Y:S02]  /*46d0*/  FSETP.GT.AND P3, PT, R0, -127, PT ;  /* 0xc2fe00000000780b */ /* 0x010fe40003f64000 */
[----:B------:R-:W3:Y:S01]  /*46e0*/  F2I.S16.TRUNC.NTZ R8, R3 ;  /* 0x0000000300087305 */ /* 0x000ee2000020e900 */
[C---:B------:R-:W-:Y:S02]  /*46f0*/  FSETP.GEU.AND P6, PT, R3.reuse, 127, PT ;  /* 0x42fe00000300780b */ /* 0x040fe40003fce000 */
[----:B------:R-:W-:Y:S02]  /*4700*/  FSETP.NAN.AND P5, PT, R3, R3, PT ;  /* 0x000000030300720b */ /* 0x000fe40003fa8000 */
[----:B------:R-:W-:Y:S02]  /*4710*/  @!P0 FSEL R2, R2, -127, P4 ;  /* 0xc2fe000002028808 */ /* 0x000fe40002000000 */
[----:B0-----:R-:W-:-:S02]  /*4720*/  FSETP.GT.AND P2, PT, R16, -127, PT ;  /* 0xc2fe00001000780b */ /* 0x001fc40003f44000 */
[----:B------:R-:W-:Y:S01]  /*4730*/  FSETP.NAN.AND P0, PT, R0, R0, PT ;  /* 0x000000000000720b */ /* 0x000fe20003f08000 */
[----:B-1----:R-:W0:Y:S01]  /*4740*/  F2I.S16.TRUNC.NTZ R6, R2 ;  /* 0x0000000200067305 */ /* 0x002e22000020e900 */
[----:B------:R-:W-:Y:S02]  /*4750*/  FSETP.GEU.AND P4, PT, R2, 127, PT ;  /* 0x42fe00000200780b */ /* 0x000fe40003f8e000 */
[----:B------:R-:W-:Y:S02]  /*4760*/  @!P3 FSEL R0, R0, -127, P0 ;  /* 0xc2fe00000000b808 */ /* 0x000fe40000000000 */
[----:B------:R-:W-:Y:S02]  /*4770*/  FSETP.NAN.AND P0, PT, R16, R16, PT ;  /* 0x000000101000720b */ /* 0x000fe40003f08000 */
[----:B---3--:R-:W-:Y:S01]  /*4780*/  LOP3.LUT R8, R8, 0xffff, RZ, 0xc0, !PT ;  /* 0x0000ffff08087812 */ /* 0x008fe200078ec0ff */
[----:B------:R-:W1:Y:S01]  /*4790*/  F2I.S16.TRUNC.NTZ R7, R0 ;  /* 0x0000000000077305 */ /* 0x000e62000020e900 */
[----:B------:R-:W-:-:S02]  /*47a0*/  FSETP.NAN.AND P3, PT, R2, R2, PT ;  /* 0x000000020200720b */ /* 0x000fc40003f68000 */
[----:B------:R-:W-:Y:S02]  /*47b0*/  @!P2 FSEL R16, R16, -127, P0 ;  /* 0xc2fe00001010a808 */ /* 0x000fe40000000000 */
[----:B------:R-:W-:Y:S02]  /*47c0*/  FSETP.GEU.AND P0, PT, R0, 127, PT ;  /* 0x42fe00000000780b */ /* 0x000fe40003f0e000 */
[----:B------:R-:W-:Y:S01]  /*47d0*/  FSETP.GEU.AND P2, PT, R16, 127, PT ;  /* 0x42fe00001000780b */ /* 0x000fe20003f4e000 */
[----:B------:R-:W3:Y:S01]  /*47e0*/  F2I.S16.TRUNC.NTZ R4, R16 ;  /* 0x0000001000047305 */ /* 0x000ee2000020e900 */
[----:B------:R-:W-:Y:S02]  /*47f0*/  @P6 SEL R8, R8, 0x7f, P5 ;  /* 0x0000007f08086807 */ /* 0x000fe40002800000 */
[----:B------:R-:W-:Y:S02]  /*4800*/  FSETP.NAN.AND P6, PT, R0, R0, PT ;  /* 0x000000000000720b */ /* 0x000fe40003fc8000 */
[----:B------:R-:W-:-:S02]  /*4810*/  FSETP.NAN.AND P5, PT, R16, R16, PT ;  /* 0x000000101000720b */ /* 0x000fc40003fa8000 */
[----:B0-----:R-:W-:Y:S02]  /*4820*/  LOP3.LUT R3, R6, 0xffff, RZ, 0xc0, !PT ;  /* 0x0000ffff06037812 */ /* 0x001fe400078ec0ff */
[----:B-1----:R-:W-:Y:S02]  /*4830*/  LOP3.LUT R7, R7, 0xffff, RZ, 0xc0, !PT ;  /* 0x0000ffff07077812 */ /* 0x002fe400078ec0ff */
[----:B------:R-:W-:Y:S02]  /*4840*/  @P4 SEL R3, R3, 0x7f, P3 ;  /* 0x0000007f03034807 */ /* 0x000fe40001800000 */
[----:B------:R-:W-:Y:S02]  /*4850*/  @P0 SEL R7, R7, 0x7f, P6 ;  /* 0x0000007f07070807 */ /* 0x000fe40003000000 */
[----:B------:R-:W-:Y:S02]  /*4860*/  IADD3 R2, P0, R5, c[0x0][0x1c0], RZ ;  /* 0x0000700005027a10 */ /* 0x000fe40007f1e0ff */
[----:B---3--:R-:W-:-:S02]  /*4870*/  LOP3.LUT R4, R4, 0xffff, RZ, 0xc0, !PT ;  /* 0x0000ffff04047812 */ /* 0x008fc400078ec0ff */
[----:B------:R-:W-:Y:S02]  /*4880*/  PRMT R7, R8, 0x3340, R7 ;  /* 0x0000334008077816 */ /* 0x000fe40000000007 */
[----:B------:R-:W-:Y:S02]  /*4890*/  @P2 SEL R4, R4, 0x7f, P5 ;  /* 0x0000007f04042807 */ /* 0x000fe40002800000 */
[----:B------:R-:W-:Y:S02]  /*48a0*/  IADD3 R6, P3, R5, c[0x0][0x1d0], RZ ;  /* 0x0000740005067a10 */ /* 0x000fe40007f7e0ff */
[----:B------:R-:W-:Y:S02]  /*48b0*/  PRMT R0, R3, 0x3340, R4 ;  /* 0x0000334003007816 */ /* 0x000fe40000000004 */
[----:B------:R-:W-:Y:S02]  /*48c0*/  IADD3 R4, P2, R5, c[0x0][0x1c8], RZ ;  /* 0x0000720005047a10 */ /* 0x000fe40007f5e0ff */
[----:B------:R-:W-:-:S02]  /*48d0*/  IADD3.X R3, R18, c[0x0][0x1c4], RZ, P0, !PT ;  /* 0x0000710012037a10 */ /* 0x000fc400007fe4ff */
[----:B------:R-:W-:Y:S02]  /*48e0*/  PRMT R11, R0, 0x5410, R7 ;  /* 0x00005410000b7816 */ /* 0x000fe40000000007 */
[----:B------:R-:W-:Y:S02]  /*48f0*/  IADD3 R8, P0, R5, c[0x0][0x1d8], RZ ;  /* 0x0000760005087a10 */ /* 0x000fe40007f1e0ff */
[C---:B------:R-:W-:Y:S01]  /*4900*/  IADD3.X R5, R18.reuse, c[0x0][0x1cc], RZ, P2, !PT ;  /* 0x0000730012057a10 */ /* 0x040fe200017fe4ff */
[----:B------:R2:W-:Y:S01]  /*4910*/  @!P1 STG.E [R2.64], R11 ;  /* 0x0000000b02009986 */ /* 0x0005e2000c101904 */
[C---:B------:R-:W-:Y:S02]  /*4920*/  IADD3.X R7, R18.reuse, c[0x0][0x1d4], RZ, P3, !PT ;  /* 0x0000750012077a10 */ /* 0x040fe40001ffe4ff */
[----:B------:R-:W-:Y:S01]  /*4930*/  IADD3.X R9, R18, c[0x0][0x1dc], RZ, P0, !PT ;  /* 0x0000770012097a10 */ /* 0x000fe200007fe4ff */
[----:B------:R2:W-:Y:S04]  /*4940*/  @!P1 STG.E [R4.64], R11 ;  /* 0x0000000b04009986 */ /* 0x0005e8000c101904 */
[----:B------:R2:W-:Y:S01]  /*4950*/  @!P1 STG.E [R6.64], R11 ;  /* 0x0000000b06009986 */ /* 0x0005e2000c101904 */
[----:B------:R-:W-:Y:S05]  /*4960*/  @P1 EXIT ;  /* 0x000000000000194d */ /* 0x000fea0003800000 */
[----:B------:R-:W-:Y:S01]  /*4970*/  STG.E [R8.64], R11 ;  /* 0x0000000b08007986 */ /* 0x000fe2000c101904 */
[----:B------:R-:W-:Y:S05]  /*4980*/  EXIT ;  /* 0x000000000000794d */ /* 0x000fea0003800000 */
.L_x_0:
[----:B------:R-:W-:-:S00]  /*4990*/  BRA `(.L_x_0) ;  /* 0xfffffff000007947 */ /* 0x000fc0000383ffff */
[----:B------:R-:W-:-:S00]  /*49a0*/  NOP ;  /* 0x0000000000007918 */ /* 0x000fc00000000000 */
        /* <DEDUP_REMOVED lines=13> */
.L_x_1:


//--------------------- .nv.global.init           --------------------------
	.section	.nv.global.init,"aw",@progbits
.nv.global.init:
	.type		_$_str,@object
	.size		_$_str,(.L_0 - _$_str)
_$_str:
        /*0000*/ 	.byte	0x5f, 0x5f, 0x43, 0x55, 0x44, 0x41, 0x5f, 0x46, 0x54, 0x5a, 0x00
.L_0:


//--------------------- .nv.shared.triton_red_fused__to_copy_add_amax_amin_clamp_mul_native_layer_norm_reciprocal_1 --------------------------
	.section	.nv.shared.triton_red_fused__to_copy_add_amax_amin_clamp_mul_native_layer_norm_reciprocal_1,"aw",@nobits
	.sectionflags	@""
	.align	16
